	.target	sm_90a

	.elftype	@"ET_EXEC"


//--------------------- .note.nv.tkinfo           --------------------------
	.section	.note.nv.tkinfo,"",@"SHT_NOTE"
	.sectionflags	@"SHF_NOTE_NV_TKINFO"
	.tkinfo
        /*0018*/ 	.word	0x00000002
        /*0030*/ 	.string	""
        /*0030*/ 	.string	"ptxas"
        /*0030*/ 	.string	"Cuda compilation tools, release 13.0, V13.0.88"
        /*0030*/ 	.string	"Build cuda_13.0.r13.0/compiler.36424714_0"
        /*0030*/ 	.string	"-v  -suppress-debug-info  -lineinfo  -arch sm_90a "



//--------------------- .note.nv.cuinfo           --------------------------
	.section	.note.nv.cuinfo,"",@"SHT_NOTE"
	.sectionflags	@"SHF_NOTE_NV_CUINFO"
        /*0018*/ 	.short	0x0002
        /*001a*/ 	.short	0x005a
        /*001c*/ 	.short	0x0082
	.zero		2


//--------------------- .nv.info                  --------------------------
	.section	.nv.info,"",@"SHT_CUDA_INFO"
	.align	4


	//----- nvinfo : EIATTR_REGCOUNT
	.align		4
        /*0000*/ 	.byte	0x04, 0x2f
        /*0002*/ 	.short	(.L_1 - .L_0)
	.align		4
.L_0:
        /*0004*/ 	.word	index@(gluon_wgmma)
        /*0008*/ 	.word	0x000000ff


	//----- nvinfo : EIATTR_FRAME_SIZE
	.align		4
.L_1:
        /*000c*/ 	.byte	0x04, 0x11
        /*000e*/ 	.short	(.L_3 - .L_2)
	.align		4
.L_2:
        /*0010*/ 	.word	index@(gluon_wgmma)
        /*0014*/ 	.word	0x00000200


	//----- nvinfo : EIATTR_MIN_STACK_SIZE
	.align		4
.L_3:
        /*0018*/ 	.byte	0x04, 0x12
        /*001a*/ 	.short	(.L_5 - .L_4)
	.align		4
.L_4:
        /*001c*/ 	.word	index@(gluon_wgmma)
        /*0020*/ 	.word	0x00000200
.L_5:


//--------------------- .nv.compat                --------------------------
	.section	.nv.compat,"",@"SHT_CUDA_COMPAT_INFO"
	.align	4
        /*0000*/ 	.byte	0x02, 0x09, 0x01, 0x00, 0x02, 0x02, 0x04, 0x00, 0x02, 0x05, 0x05, 0x00, 0x03, 0x07, 0x01, 0x01
        /*0010*/ 	.byte	0x02, 0x03, 0x03, 0x00, 0x02, 0x06, 0x01, 0x00, 0x04, 0x0b, 0x08, 0x00, 0x00, 0x00, 0x00, 0x00
        /*0020*/ 	.byte	0x00, 0x00, 0x00, 0x00


//--------------------- .nv.info.gluon_wgmma      --------------------------
	.section	.nv.info.gluon_wgmma,"",@"SHT_CUDA_INFO"
	.sectionflags	@""
	.align	4


	//----- nvinfo : EIATTR_CUDA_API_VERSION
	.align		4
        /*0000*/ 	.byte	0x04, 0x37
        /*0002*/ 	.short	(.L_7 - .L_6)
.L_6:
        /*0004*/ 	.word	0x00000082


	//----- nvinfo : EIATTR_KPARAM_INFO
	.align		4
.L_7:
        /*0008*/ 	.byte	0x04, 0x17
        /*000a*/ 	.short	(.L_9 - .L_8)
.L_8:
        /*000c*/ 	.word	0x00000000
        /*0010*/ 	.short	0x000a
        /*0012*/ 	.short	0x0048
        /*0014*/ 	.byte	0x00, 0xf4, 0x21, 0x00


	//----- nvinfo : EIATTR_KPARAM_INFO
	.align		4
.L_9:
        /*0018*/ 	.byte	0x04, 0x17
        /*001a*/ 	.short	(.L_11 - .L_10)
.L_10:
        /*001c*/ 	.word	0x00000000
        /*0020*/ 	.short	0x0009
        /*0022*/ 	.short	0x0040
        /*0024*/ 	.byte	0x00, 0xf4, 0x21, 0x00


	//----- nvinfo : EIATTR_KPARAM_INFO
	.align		4
.L_11:
        /*0028*/ 	.byte	0x04, 0x17
        /*002a*/ 	.short	(.L_13 - .L_12)
.L_12:
        /*002c*/ 	.word	0x00000000
        /*0030*/ 	.short	0x0008
        /*0032*/ 	.short	0x0038
        /*0034*/ 	.byte	0x00, 0xf0, 0x21, 0x00


	//----- nvinfo : EIATTR_KPARAM_INFO
	.align		4
.L_13:
        /*0038*/ 	.byte	0x04, 0x17
        /*003a*/ 	.short	(.L_15 - .L_14)
.L_14:
        /*003c*/ 	.word	0x00000000
        /*0040*/ 	.short	0x0007
        /*0042*/ 	.short	0x0030
        /*0044*/ 	.byte	0x00, 0xf0, 0x21, 0x00


	//----- nvinfo : EIATTR_KPARAM_INFO
	.align		4
.L_15:
        /*0048*/ 	.byte	0x04, 0x17
        /*004a*/ 	.short	(.L_17 - .L_16)
.L_16:
        /*004c*/ 	.word	0x00000000
        /*0050*/ 	.short	0x0006
        /*0052*/ 	.short	0x0028
        /*0054*/ 	.byte	0x00, 0xf0, 0x21, 0x00


	//----- nvinfo : EIATTR_KPARAM_INFO
	.align		4
.L_17:
        /*0058*/ 	.byte	0x04, 0x17
        /*005a*/ 	.short	(.L_19 - .L_18)
.L_18:
        /*005c*/ 	.word	0x00000000
        /*0060*/ 	.short	0x0005
        /*0062*/ 	.short	0x0020
        /*0064*/ 	.byte	0x00, 0xf0, 0x11, 0x00


	//----- nvinfo : EIATTR_KPARAM_INFO
	.align		4
.L_19:
        /*0068*/ 	.byte	0x04, 0x17
        /*006a*/ 	.short	(.L_21 - .L_20)
.L_20:
        /*006c*/ 	.word	0x00000000
        /*0070*/ 	.short	0x0004
        /*0072*/ 	.short	0x001c
        /*0074*/ 	.byte	0x00, 0xf0, 0x11, 0x00


	//----- nvinfo : EIATTR_KPARAM_INFO
	.align		4
.L_21:
        /*0078*/ 	.byte	0x04, 0x17
        /*007a*/ 	.short	(.L_23 - .L_22)
.L_22:
        /*007c*/ 	.word	0x00000000
        /*0080*/ 	.short	0x0003
        /*0082*/ 	.short	0x0018
        /*0084*/ 	.byte	0x00, 0xf0, 0x11, 0x00


	//----- nvinfo : EIATTR_KPARAM_INFO
	.align		4
.L_23:
        /*0088*/ 	.byte	0x04, 0x17
        /*008a*/ 	.short	(.L_25 - .L_24)
.L_24:
        /*008c*/ 	.word	0x00000000
        /*0090*/ 	.short	0x0002
        /*0092*/ 	.short	0x0010
        /*0094*/ 	.byte	0x00, 0xf4, 0x21, 0x00


	//----- nvinfo : EIATTR_KPARAM_INFO
	.align		4
.L_25:
        /*0098*/ 	.byte	0x04, 0x17
        /*009a*/ 	.short	(.L_27 - .L_26)
.L_26:
        /*009c*/ 	.word	0x00000000
        /*00a0*/ 	.short	0x0001
        /*00a2*/ 	.short	0x0008
        /*00a4*/ 	.byte	0x00, 0xf4, 0x21, 0x00


	//----- nvinfo : EIATTR_KPARAM_INFO
	.align		4
.L_27:
        /*00a8*/ 	.byte	0x04, 0x17
        /*00aa*/ 	.short	(.L_29 - .L_28)
.L_28:
        /*00ac*/ 	.word	0x00000000
        /*00b0*/ 	.short	0x0000
        /*00b2*/ 	.short	0x0000
        /*00b4*/ 	.byte	0x00, 0xf4, 0x21, 0x00


	//----- nvinfo : EIATTR_SPARSE_MMA_MASK
	.align		4
.L_29:
        /*00b8*/ 	.byte	0x03, 0x50
        /*00ba*/ 	.short	0x0000


	//----- nvinfo : EIATTR_MAXREG_COUNT
	.align		4
        /*00bc*/ 	.byte	0x03, 0x1b
        /*00be*/ 	.short	0x00ff


	//----- nvinfo : EIATTR_NUM_BARRIERS
	.align		4
        /*00c0*/ 	.byte	0x02, 0x4c
        /*00c2*/ 	.byte	0x01
	.zero		1


	//----- nvinfo : EIATTR_ANNOTATIONS
	.align		4
        /*00c4*/ 	.byte	0x04, 0x55
        /*00c6*/ 	.short	(.L_31 - .L_30)


	//   ....[0]....
.L_30:
        /*00c8*/ 	.word	0x00000001
        /*00cc*/ 	.byte	0x50, 0x11, 0x00, 0x00, 0x01, 0x00, 0x00, 0x00, 0xa0, 0x12, 0x00, 0x00, 0x01, 0x00, 0x00, 0x00
        /* <DEDUP_REMOVED lines=162> */
        /*0afc*/ 	.byte	0x40, 0x41, 0x00, 0x00, 0x01, 0x00, 0x00, 0x00, 0x60, 0x41, 0x00, 0x00


	//----- nvinfo : EIATTR_MERCURY_ISA_VERSION
	.align		4
.L_31:
        /*0b08*/ 	.byte	0x03, 0x5f
        /*0b0a*/ 	.short	0x0101


	//----- nvinfo : EIATTR_INT_WARP_WIDE_INSTR_OFFSETS
	.align		4
        /*0b0c*/ 	.byte	0x04, 0x31
        /*0b0e*/ 	.short	(.L_33 - .L_32)


	//   ....[0]....
.L_32:
        /*0b10*/ 	.word	0x000012d0


	//   ....[1]....
        /*0b14*/ 	.word	0x000012f0


	//   ....[2]....
        /*0b18*/ 	.word	0x000013b0


	//   ....[3]....
        /*0b1c*/ 	.word	0x000028b0


	//   ....[4]....
        /*0b20*/ 	.word	0x000028c0


	//   ....[5]....
        /*0b24*/ 	.word	0x00002970


	//   ....[6]....
        /*0b28*/ 	.word	0x00002980


	//   ....[7]....
        /*0b2c*/ 	.word	0x00004460


	//   ....[8]....
        /*0b30*/ 	.word	0x00004480


	//----- nvinfo : EIATTR_COOP_GROUP_MASK_REGIDS
	.align		4
.L_33:
        /*0b34*/ 	.byte	0x04, 0x29
        /*0b36*/ 	.short	(.L_35 - .L_34)


	//   ....[0]....
.L_34:
        /*0b38*/ 	.word	0xffffffff


	//   ....[1]....
        /*0b3c*/ 	.word	0xffffffff


	//   ....[2]....
        /*0b40*/ 	.word	0xffffffff


	//----- nvinfo : EIATTR_COOP_GROUP_INSTR_OFFSETS
	.align		4
.L_35:
        /*0b44*/ 	.byte	0x04, 0x28
        /*0b46*/ 	.short	(.L_37 - .L_36)


	//   ....[0]....
.L_36:
        /*0b48*/ 	.word	0x00000160


	//   ....[1]....
        /*0b4c*/ 	.word	0x00000730


	//   ....[2]....
        /*0b50*/ 	.word	0x00000ce0


	//----- nvinfo : EIATTR_MBARRIER_INSTR_OFFSETS
	.align		4
.L_37:
        /*0b54*/ 	.byte	0x04, 0x39
        /*0b56*/ 	.short	(.L_39 - .L_38)


	//   ....[0]....
.L_38:
        /*0b58*/ 	.word	0x00001be0
        /*0b5c*/ 	.word	0x000000ff
        /*0b60*/ 	.word	0x00030000
        /*0b64*/ 	.short	0x0100
        /*0b66*/ 	.byte	0x3b
	.zero		1


	//   ....[1]....
        /*0b68*/ 	.word	0x00001d90
        /*0b6c*/ 	.word	0x000000ff
        /*0b70*/ 	.word	0x00030008
        /*0b74*/ 	.short	0x0100
        /*0b76*/ 	.byte	0x3b
	.zero		1


	//   ....[2]....
        /*0b78*/ 	.word	0x00002a10
        /*0b7c*/ 	.word	0x000000ff
        /*0b80*/ 	.word	0x00030000
        /*0b84*/ 	.short	0x010a
        /*0b86*/ 	.byte	0x16
	.zero		1


	//   ....[3]....
        /*0b88*/ 	.word	0x00003c90
        /*0b8c*/ 	.word	0x000000ff
        /*0b90*/ 	.word	0x00030000
        /*0b94*/ 	.short	0x0108
        /*0b96*/ 	.byte	0x3b
	.zero		1


	//   ....[4]....
        /*0b98*/ 	.word	0x00003d40
        /*0b9c*/ 	.word	0x000000ff
        /*0ba0*/ 	.word	0x00030008
        /*0ba4*/ 	.short	0x0108
        /*0ba6*/ 	.byte	0x3b
	.zero		1


	//   ....[5]....
        /*0ba8*/ 	.word	0x00004d10
        /*0bac*/ 	.word	0x000000ff
        /*0bb0*/ 	.word	0x00030000
        /*0bb4*/ 	.short	0x010a
        /*0bb6*/ 	.byte	0x16
	.zero		1


	//----- nvinfo : EIATTR_NUM_MBARRIERS
	.align		4
.L_39:
        /*0bb8*/ 	.byte	0x03, 0x38
        /*0bba*/ 	.short	0x0002


	//----- nvinfo : EIATTR_EXIT_INSTR_OFFSETS
	.align		4
        /*0bbc*/ 	.byte	0x04, 0x1c
        /*0bbe*/ 	.short	(.L_41 - .L_40)


	//   ....[0]....
.L_40:
        /*0bc0*/ 	.word	0x00004d00


	//----- nvinfo : EIATTR_REQNTID
	.align		4
.L_41:
        /*0bc4*/ 	.byte	0x04, 0x10
        /*0bc6*/ 	.short	(.L_43 - .L_42)
.L_42:
        /*0bc8*/ 	.word	0x00000080
        /*0bcc*/ 	.word	0x00000001
        /*0bd0*/ 	.word	0x00000001


	//----- nvinfo : EIATTR_CRS_STACK_SIZE
	.align		4
.L_43:
        /*0bd4*/ 	.byte	0x04, 0x1e
        /*0bd6*/ 	.short	(.L_45 - .L_44)
.L_44:
        /*0bd8*/ 	.word	0x00000000


	//----- nvinfo : EIATTR_CBANK_PARAM_SIZE
	.align		4
.L_45:
        /*0bdc*/ 	.byte	0x03, 0x19
        /*0bde*/ 	.short	0x0050


	//----- nvinfo : EIATTR_PARAM_CBANK
	.align		4
        /*0be0*/ 	.byte	0x04, 0x0a
        /*0be2*/ 	.short	(.L_47 - .L_46)
	.align		4
.L_46:
        /*0be4*/ 	.word	index@(.nv.constant0.gluon_wgmma)
        /*0be8*/ 	.short	0x0210
        /*0bea*/ 	.short	0x0050


	//----- nvinfo : EIATTR_SW_WAR
	.align		4
.L_47:
        /*0bec*/ 	.byte	0x04, 0x36
        /*0bee*/ 	.short	(.L_49 - .L_48)
.L_48:
        /*0bf0*/ 	.word	0x00000008
.L_49:


//--------------------- .nv.callgraph             --------------------------
	.section	.nv.callgraph,"",@"SHT_CUDA_CALLGRAPH"
	.align	4
	.sectionentsize	8
	.align		4
        /*0000*/ 	.word	0x00000000
	.align		4
        /*0004*/ 	.word	0xffffffff
	.align		4
        /*0008*/ 	.word	0x00000000
	.align		4
        /*000c*/ 	.word	0xfffffffe
	.align		4
        /*0010*/ 	.word	0x00000000
	.align		4
        /*0014*/ 	.word	0xfffffffd
	.align		4
        /*0018*/ 	.word	0x00000000
	.align		4
        /*001c*/ 	.word	0xfffffffc


//--------------------- .text.gluon_wgmma         --------------------------
	.section	.text.gluon_wgmma,"ax",@progbits
	.align	128
        .global         gluon_wgmma
        .type           gluon_wgmma,@function
        .size           gluon_wgmma,(.L_x_52 - gluon_wgmma)
        .other          gluon_wgmma,@"STO_CUDA_ENTRY STV_DEFAULT"
gluon_wgmma:
.text.gluon_wgmma:
[----:B------:R-:W1:Y:S01]  /*0000*/  LDC R1, c[0x0][0x28] ;  /* 0x00000a00ff017b82 */ /* 0x000e620000000800 */
[----:B------:R-:W2:Y:S07]  /*0010*/  S2R R20, SR_TID.X ;  /* 0x0000000000147919 */ /* 0x000eae0000002100 */
[----:B------:R-:W3:Y:S01]  /*0020*/  S2UR UR4, SR_CgaCtaId ;  /* 0x00000000000479c3 */ /* 0x000ee20000008800 */
[----:B------:R-:W-:Y:S01]  /*0030*/  UMOV UR59, 0x400 ;  /* 0x00000400003b7882 */ /* 0x000fe20000000000 */
[----:B------:R-:W-:Y:S01]  /*0040*/  ULDC UR6, c[0x0][0xc] ;  /* 0x0000030000067ab9 */ /* 0x000fe20000000800 */
[----:B------:R-:W-:Y:S01]  /*0050*/  ULDC.64 UR52, c[0x0][0x250] ;  /* 0x0000940000347ab9 */ /* 0x000fe20000000a00 */
[----:B------:R-:W-:Y:S01]  /*0060*/  BSSY B0, `(.L_x_0) ;  /* 0x000001f000007945 */ /* 0x000fe20003800000 */
[----:B-1----:R-:W-:-:S03]  /*0070*/  VIADD R1, R1, 0xfffffe00 ;  /* 0xfffffe0001017836 */ /* 0x002fc60000000000 */
[----:B------:R-:W1:Y:S08]  /*0080*/  LDC R6, c[0x0][0x228] ;  /* 0x00008a00ff067b82 */ /* 0x000e700000000800 */
[----:B------:R-:W4:Y:S08]  /*0090*/  LDC R13, c[0x0][0x230] ;  /* 0x00008c00ff0d7b82 */ /* 0x000f300000000800 */
[----:B------:R-:W-:Y:S01]  /*00a0*/  S2UR UR54, SR_CTAID.Y ;  /* 0x00000000003679c3 */ /* 0x000fe20000002600 */
[----:B---3--:R-:W-:-:S03]  /*00b0*/  ULEA UR59, UR4, UR59, 0x18 ;  /* 0x0000003b043b7291 */ /* 0x008fc6000f8ec03f */
[----:B------:R-:W-:Y:S01]  /*00c0*/  ULDC UR4, c[0x0][0x10] ;  /* 0x0000040000047ab9 */ /* 0x000fe20000000800 */
[----:B--2---:R-:W-:-:S03]  /*00d0*/  LOP3.LUT R3, R20, 0x7f, RZ, 0xc0, !PT ;  /* 0x0000007f14037812 */ /* 0x004fc600078ec0ff */
[----:B------:R-:W2:Y:S01]  /*00e0*/  S2UR UR5, SR_CTAID.Z ;  /* 0x00000000000579c3 */ /* 0x000ea20000002700 */
[----:B-1----:R-:W-:Y:S01]  /*00f0*/  VIADD R6, R6, 0xffffffff ;  /* 0xffffffff06067836 */ /* 0x002fe20000000000 */
[C---:B------:R-:W-:Y:S02]  /*0100*/  ISETP.GE.U32.AND P0, PT, R3.reuse, 0x20, PT ;  /* 0x000000200300780c */ /* 0x040fe40003f06070 */
[C---:B------:R-:W-:Y:S02]  /*0110*/  ISETP.NE.U32.AND P2, PT, R3.reuse, RZ, PT ;  /* 0x000000ff0300720c */ /* 0x040fe40003f45070 */
[----:B------:R-:W-:Y:S02]  /*0120*/  LEA R12, R3, UR59, 0x2 ;  /* 0x0000003b030c7c11 */ /* 0x000fe4000f8e10ff */
[----:B------:R-:W1:Y:S01]  /*0130*/  S2UR UR55, SR_CTAID.X ;  /* 0x00000000003779c3 */ /* 0x000e620000002500 */
[----:B----4-:R-:W-:-:S06]  /*0140*/  VIADD R8, R13, 0xffffffff ;  /* 0xffffffff0d087836 */ /* 0x010fcc0000000000 */
[----:B------:R3:W-:Y:S01]  /*0150*/  @!P0 STS [R12], RZ ;  /* 0x000000ff0c008388 */ /* 0x0007e20000000800 */
[----:B------:R-:W-:-:S03]  /*0160*/  NOP ;  /* 0x0000000000007918 */ /* 0x000fc60000000000 */
[----:B------:R3:W-:Y:S01]  /*0170*/  @!P2 STS [UR59+0x24], R6 ;  /* 0x00002406ff00a988 */ /* 0x0007e2000800083b */
[----:B--2---:R-:W-:-:S03]  /*0180*/  UIMAD UR4, UR5, UR4, UR54 ;  /* 0x00000004050472a4 */ /* 0x004fc6000f8e0236 */
[----:B------:R3:W-:Y:S01]  /*0190*/  @!P2 STS [UR59+0x20], R8 ;  /* 0x00002008ff00a988 */ /* 0x0007e2000800083b */
[----:B-1----:R-:W-:-:S04]  /*01a0*/  UIMAD UR4, UR4, UR6, UR55 ;  /* 0x00000006040472a4 */ /* 0x002fc8000f8e0237 */
[----:B------:R-:W-:-:S04]  /*01b0*/  UIMAD UR8, UR4, 0x180, URZ ;  /* 0x00000180040878a4 */ /* 0x000fc8000f8e023f */
[----:B------:R-:W-:-:S04]  /*01c0*/  UIADD3 UR4, UP0, UR8, UR52, URZ ;  /* 0x0000003408047290 */ /* 0x000fc8000ff1e03f */
[----:B------:R-:W-:Y:S01]  /*01d0*/  ULEA.HI.X.SX32 UR5, UR8, UR53, 0x1, UP0 ;  /* 0x0000003508057291 */ /* 0x000fe200080f0e3f */
[----:B---3--:R-:W-:Y:S11]  /*01e0*/  @P2 BRA `(.L_x_1) ;  /* 0x0000000000182947 */ /* 0x008ff60003800000 */
[----:B------:R-:W1:Y:S01]  /*01f0*/  LDS R0, [UR59+0x8] ;  /* 0x0000083bff007984 */ /* 0x000e620008000800 */
[----:B------:R-:W2:Y:S01]  /*0200*/  LDC.64 R10, c[0x0][0x210] ;  /* 0x00008400ff0a7b82 */ /* 0x000ea20000000a00 */
[----:B------:R-:W-:Y:S02]  /*0210*/  IMAD.MOV.U32 R5, RZ, RZ, 0x70 ;  /* 0x00000070ff057424 */ /* 0x000fe400078e00ff */
[----:B--2---:R2:W-:Y:S03]  /*0220*/  STS.64 [UR59], R10 ;  /* 0x0000000aff007988 */ /* 0x0045e60008000a3b */
[----:B-1----:R-:W-:-:S05]  /*0230*/  LOP3.LUT R0, R0, 0x10, R5, 0xd8, !PT ;  /* 0x0000001000007812 */ /* 0x002fca00078ed805 */
[----:B------:R2:W-:Y:S02]  /*0240*/  STS [UR59+0x8], R0 ;  /* 0x00000800ff007988 */ /* 0x0005e4000800083b */
.L_x_1:
[----:B------:R-:W-:Y:S05]  /*0250*/  BSYNC B0 ;  /* 0x0000000000007941 */ /* 0x000fea0003800000 */
.L_x_0:
[----:B------:R-:W-:Y:S04]  /*0260*/  BSSY B0, `(.L_x_2) ;  /* 0x000000a000007945 */ /* 0x000fe80003800000 */
[----:B------:R-:W-:Y:S05]  /*0270*/  @P2 BRA `(.L_x_3) ;  /* 0x0000000000202947 */ /* 0x000fea0003800000 */
[----:B--2---:R-:W1:Y:S01]  /*0280*/  LDS R0, [UR59+0x34] ;  /* 0x0000343bff007984 */ /* 0x004e620008000800 */
[----:B------:R-:W-:Y:S02]  /*0290*/  IMAD.MOV.U32 R5, RZ, RZ, 0x3f000000 ;  /* 0x3f000000ff057424 */ /* 0x000fe400078e00ff */
[----:B------:R-:W-:Y:S01]  /*02a0*/  @!P2 IMAD.MOV.U32 R2, RZ, RZ, 0xff ;  /* 0x000000ffff02a424 */ /* 0x000fe200078e00ff */
[----:B------:R-:W2:Y:S02]  /*02b0*/  @!P2 LDS R7, [UR59+0x38] ;  /* 0x0000383bff07a984 */ /* 0x000ea40008000800 */
[----:B-1----:R-:W-:Y:S02]  /*02c0*/  LOP3.LUT R0, R0, 0xff000000, R5, 0xb8, !PT ;  /* 0xff00000000007812 */ /* 0x002fe400078eb805 */
[----:B--2---:R-:W-:-:S03]  /*02d0*/  @!P2 LOP3.LUT R2, R7, 0xff, R2, 0xb8, !PT ;  /* 0x000000ff0702a812 */ /* 0x004fc600078eb802 */
[----:B------:R1:W-:Y:S04]  /*02e0*/  STS [UR59+0x34], R0 ;  /* 0x00003400ff007988 */ /* 0x0003e8000800083b */
[----:B------:R1:W-:Y:S02]  /*02f0*/  @!P2 STS [UR59+0x38], R2 ;  /* 0x00003802ff00a988 */ /* 0x0003e4000800083b */
.L_x_3:
[----:B------:R-:W-:Y:S05]  /*0300*/  BSYNC B0 ;  /* 0x0000000000007941 */ /* 0x000fea0003800000 */
.L_x_2:
[----:B------:R-:W-:Y:S04]  /*0310*/  BSSY B0, `(.L_x_4) ;  /* 0x000000e000007945 */ /* 0x000fe80003800000 */
[----:B------:R-:W-:Y:S05]  /*0320*/  @P2 BRA `(.L_x_5) ;  /* 0x0000000000302947 */ /* 0x000fea0003800000 */
[----:B-1----:R-:W1:Y:S01]  /*0330*/  LDS R2, [UR59+0x34] ;  /* 0x0000343bff027984 */ /* 0x002e620008000800 */
[----:B------:R-:W3:Y:S03]  /*0340*/  LDC.64 R4, c[0x0][0x238] ;  /* 0x00008e00ff047b82 */ /* 0x000ee60000000a00 */
[----:B--2---:R-:W2:Y:S01]  /*0350*/  LDS R0, [UR59+0x1c] ;  /* 0x00001c3bff007984 */ /* 0x004ea20008000800 */
[C---:B---3--:R-:W-:Y:S01]  /*0360*/  SHF.L.U64.HI R5, R4.reuse, 0x1, R5 ;  /* 0x0000000104057819 */ /* 0x048fe20000010205 */
[----:B------:R-:W-:-:S03]  /*0370*/  IMAD.SHL.U32 R4, R4, 0x2, RZ ;  /* 0x0000000204047824 */ /* 0x000fc600078e00ff */
[--C-:B------:R-:W-:Y:S02]  /*0380*/  SHF.R.U32.HI R7, RZ, 0x4, R5.reuse ;  /* 0x00000004ff077819 */ /* 0x100fe40000011605 */
[----:B------:R-:W-:-:S05]  /*0390*/  SHF.R.U64 R4, R4, 0x4, R5 ;  /* 0x0000000404047819 */ /* 0x000fca0000001205 */
[----:B------:R3:W-:Y:S01]  /*03a0*/  STS [UR59+0xc], R4 ;  /* 0x00000c04ff007988 */ /* 0x0007e2000800083b */
[----:B-1----:R-:W-:Y:S02]  /*03b0*/  LOP3.LUT R2, R2, 0x7, RZ, 0xb8, !PT ;  /* 0x0000000702027812 */ /* 0x002fe400078eb8ff */
[----:B--2---:R-:W-:-:S03]  /*03c0*/  LOP3.LUT R0, R0, 0xf, R7, 0xb8, !PT ;  /* 0x0000000f00007812 */ /* 0x004fc600078eb807 */
[----:B------:R3:W-:Y:S04]  /*03d0*/  STS [UR59+0x34], R2 ;  /* 0x00003402ff007988 */ /* 0x0007e8000800083b */
[----:B------:R3:W-:Y:S02]  /*03e0*/  STS [UR59+0x1c], R0 ;  /* 0x00001c00ff007988 */ /* 0x0007e4000800083b */
.L_x_5:
[----:B------:R-:W-:Y:S05]  /*03f0*/  BSYNC B0 ;  /* 0x0000000000007941 */ /* 0x000fea0003800000 */
.L_x_4:
[----:B------:R-:W-:Y:S04]  /*0400*/  BSSY B1, `(.L_x_6) ;  /* 0x000001b000017945 */ /* 0x000fe80003800000 */
[----:B------:R-:W-:Y:S01]  /*0410*/  BSSY B0, `(.L_x_7) ;  /* 0x0000016000007945 */ /* 0x000fe20003800000 */
[----:B-123--:R-:W-:-:S03]  /*0420*/  IMAD.MOV.U32 R0, RZ, RZ, RZ ;  /* 0x000000ffff007224 */ /* 0x00efc600078e00ff */
[----:B------:R-:W-:Y:S05]  /*0430*/  @P2 BRA `(.L_x_8) ;  /* 0x0000000000202947 */ /* 0x000fea0003800000 */
[----:B------:R-:W1:Y:S02]  /*0440*/  LDS R2, [UR59+0x34] ;  /* 0x0000343bff027984 */ /* 0x000e640008000800 */
[----:B-1----:R-:W-:-:S05]  /*0450*/  LOP3.LUT R2, R2, 0x38, RZ, 0xb8, !PT ;  /* 0x0000003802027812 */ /* 0x002fca00078eb8ff */
[----:B------:R1:W-:Y:S01]  /*0460*/  STS [UR59+0x34], R2 ;  /* 0x00003402ff007988 */ /* 0x0003e2000800083b */
[----:B------:R-:W-:Y:S05]  /*0470*/  @P2 BRA `(.L_x_9) ;  /* 0x0000000000202947 */ /* 0x000fea0003800000 */
[----:B-1----:R-:W1:Y:S01]  /*0480*/  LDS R2, [UR59+0x8] ;  /* 0x0000083bff027984 */ /* 0x002e620008000800 */
[----:B------:R-:W-:-:S05]  /*0490*/  IMAD.MOV.U32 R5, RZ, RZ, 0x780 ;  /* 0x00000780ff057424 */ /* 0x000fca00078e00ff */
[----:B-1----:R-:W-:-:S05]  /*04a0*/  LOP3.LUT R2, R2, 0x300, R5, 0xd8, !PT ;  /* 0x0000030002027812 */ /* 0x002fca00078ed805 */
[----:B------:R1:W-:Y:S02]  /*04b0*/  STS [UR59+0x8], R2 ;  /* 0x00000802ff007988 */ /* 0x0003e4000800083b */
.L_x_8:
[----:B------:R-:W-:Y:S05]  /*04c0*/  @P2 BRA `(.L_x_10) ;  /* 0x0000000000282947 */ /* 0x000fea0003800000 */
[----:B-1----:R-:W1:Y:S02]  /*04d0*/  LDS R2, [UR59+0x8] ;  /* 0x0000083bff027984 */ /* 0x002e640008000800 */
[----:B-1----:R-:W-:-:S05]  /*04e0*/  LOP3.LUT R2, R2, 0x1800, RZ, 0xb8, !PT ;  /* 0x0000180002027812 */ /* 0x002fca00078eb8ff */
[----:B------:R2:W-:Y:S02]  /*04f0*/  STS [UR59+0x8], R2 ;  /* 0x00000802ff007988 */ /* 0x0005e4000800083b */
.L_x_9:
[----:B------:R-:W-:Y:S05]  /*0500*/  @P2 BREAK B0 ;  /* 0x0000000000002942 */ /* 0x000fea0003800000 */
[----:B------:R-:W-:Y:S05]  /*0510*/  @P2 BRA `(.L_x_11) ;  /* 0x0000000000242947 */ /* 0x000fea0003800000 */
[----:B------:R-:W3:Y:S01]  /*0520*/  LDS R5, [UR59+0x8] ;  /* 0x0000083bff057984 */ /* 0x000ee20008000800 */
[----:B-12---:R-:W-:-:S05]  /*0530*/  IMAD.MOV.U32 R2, RZ, RZ, 0x6000 ;  /* 0x00006000ff027424 */ /* 0x006fca00078e00ff */
[----:B---3--:R-:W-:-:S04]  /*0540*/  LOP3.LUT R2, R5, 0x6000, R2, 0xd8, !PT ;  /* 0x0000600005027812 */ /* 0x008fc800078ed802 */
[----:B------:R-:W-:-:S05]  /*0550*/  LOP3.LUT R2, R2, 0x400000, RZ, 0xb8, !PT ;  /* 0x0040000002027812 */ /* 0x000fca00078eb8ff */
[----:B------:R2:W-:Y:S02]  /*0560*/  STS [UR59+0x8], R2 ;  /* 0x00000802ff007988 */ /* 0x0005e4000800083b */
.L_x_10:
[----:B------:R-:W-:Y:S05]  /*0570*/  BSYNC B0 ;  /* 0x0000000000007941 */ /* 0x000fea0003800000 */
.L_x_7:
[----:B-12---:R-:W1:Y:S02]  /*0580*/  @!P2 LDS R2, [UR59+0x8] ;  /* 0x0000083bff02a984 */ /* 0x006e640008000800 */
[----:B-1----:R-:W-:-:S05]  /*0590*/  @!P2 LOP3.LUT R2, R2, 0x8000, RZ, 0xb8, !PT ;  /* 0x000080000202a812 */ /* 0x002fca00078eb8ff */
[----:B------:R3:W-:Y:S02]  /*05a0*/  @!P2 STS [UR59+0x8], R2 ;  /* 0x00000802ff00a988 */ /* 0x0007e4000800083b */
.L_x_11:
[----:B------:R-:W-:Y:S05]  /*05b0*/  BSYNC B1 ;  /* 0x0000000000017941 */ /* 0x000fea0003800000 */
.L_x_6:
[----:B------:R-:W-:Y:S05]  /*05c0*/  WARPSYNC.ALL ;  /* 0x0000000000007948 */ /* 0x000fea0003800000 */
[----:B------:R-:W4:Y:S02]  /*05d0*/  LDC R7, c[0x0][0x22c] ;  /* 0x00008b00ff077b82 */ /* 0x000f240000000800 */
[----:B----4-:R-:W-:Y:S01]  /*05e0*/  VIADD R7, R7, 0xffffffff ;  /* 0xffffffff07077836 */ /* 0x010fe20000000000 */
[----:B------:R-:W-:Y:S06]  /*05f0*/  @P0 BRA `(.L_x_12) ;  /* 0x0000000000280947 */ /* 0x000fec0003800000 */
[----:B-123--:R-:W1:Y:S01]  /*0600*/  S2R R2, SR_LANEID ;  /* 0x0000000000027919 */ /* 0x00ee620000000000 */
[----:B------:R-:W-:Y:S05]  /*0610*/  WARPSYNC.ALL ;  /* 0x0000000000007948 */ /* 0x000fea0003800000 */
[----:B-1----:R-:W-:-:S05]  /*0620*/  IMAD.SHL.U32 R2, R2, 0x4, RZ ;  /* 0x0000000402027824 */ /* 0x002fca00078e00ff */
[----:B------:R-:W1:Y:S01]  /*0630*/  LDS R9, [R2+UR59] ;  /* 0x0000003b02097984 */ /* 0x000e620008000800 */
[----:B------:R-:W-:-:S05]  /*0640*/  IADD3 R4, P1, R2, UR4, RZ ;  /* 0x0000000402047c10 */ /* 0x000fca000ff3e0ff */
[----:B------:R-:W-:-:S05]  /*0650*/  IMAD.X R5, RZ, RZ, UR5, P1 ;  /* 0x00000005ff057e24 */ /* 0x000fca00088e06ff */
[----:B-1----:R4:W5:Y:S01]  /*0660*/  ATOMG.E.EXCH.STRONG.GPU PT, RZ, [R4], R9 ;  /* 0x0000000904ff73a8 */ /* 0x00296200041ee100 */
[----:B------:R-:W-:-:S04]  /*0670*/  DEPBAR {5,4,3,2,1,0} ;  /* 0x0000003f0000791a */ /* 0x000fc80000000000 */
[----:B------:R4:W-:Y:S01]  /*0680*/  UTMACCTL.IV [UR4] ;  /* 0x00000000040079b9 */ /* 0x0009e20008000000 */
[----:B------:R-:W-:Y:S01]  /*0690*/  NOP ;  /* 0x0000000000007918 */ /* 0x000fe20000000000 */
.L_x_12:
[----:B------:R-:W-:Y:S05]  /*06a0*/  @P0 BRA `(.L_x_13) ;  /* 0x00000000000c0947 */ /* 0x000fea0003800000 */
[----:B------:R0:W-:Y:S01]  /*06b0*/  UTMACMDFLUSH ;  /* 0x00000000000079b7 */ /* 0x0001e20000000000 */
[----:B------:R-:W-:Y:S05]  /*06c0*/  @P0 BRA `(.L_x_13) ;  /* 0x0000000000040947 */ /* 0x000fea0003800000 */
[----:B------:R-:W-:-:S04]  /*06d0*/  DEPBAR.LE SB0, 0x0 ;  /* 0x000080000000791a */ /* 0x000fc80000000000 */
.L_x_13:
[----:B------:R-:W-:Y:S05]  /*06e0*/  WARPSYNC.ALL ;  /* 0x0000000000007948 */ /* 0x000fea0003800000 */
[----:B-----5:R-:W-:Y:S06]  /*06f0*/  BAR.SYNC.DEFER_BLOCKING 0x0 ;  /* 0x0000000000007b1d */ /* 0x020fec0000010000 */
[----:B------:R-:W-:Y:S02]  /*0700*/  BSSY B1, `(.L_x_14) ;  /* 0x000000b000017945 */ /* 0x000fe40003800000 */
[----:B------:R-:W-:Y:S06]  /*0710*/  BAR.SYNC.DEFER_BLOCKING 0x0 ;  /* 0x0000000000007b1d */ /* 0x000fec0000010000 */
[----:B------:R1:W-:Y:S01]  /*0720*/  @!P0 STS [R12], RZ ;  /* 0x000000ff0c008388 */ /* 0x0003e20000000800 */
[----:B------:R-:W-:Y:S01]  /*0730*/  NOP ;  /* 0x0000000000007918 */ /* 0x000fe20000000000 */
[----:B------:R-:W-:Y:S05]  /*0740*/  @P2 BRA `(.L_x_15) ;  /* 0x0000000000182947 */ /* 0x000fea0003800000 */
[----:B-123--:R-:W1:Y:S01]  /*0750*/  LDS R2, [UR59+0x8] ;  /* 0x0000083bff027984 */ /* 0x00ee620008000800 */
[----:B------:R-:W2:Y:S01]  /*0760*/  LDC.64 R10, c[0x0][0x218] ;  /* 0x00008600ff0a7b82 */ /* 0x000ea20000000a00 */
[----:B----4-:R-:W-:Y:S02]  /*0770*/  IMAD.MOV.U32 R5, RZ, RZ, 0x70 ;  /* 0x00000070ff057424 */ /* 0x010fe400078e00ff */
[----:B--2---:R2:W-:Y:S03]  /*0780*/  STS.64 [UR59], R10 ;  /* 0x0000000aff007988 */ /* 0x0045e60008000a3b */
[----:B-1----:R-:W-:-:S05]  /*0790*/  LOP3.LUT R2, R2, 0x10, R5, 0xd8, !PT ;  /* 0x0000001002027812 */ /* 0x002fca00078ed805 */
[----:B------:R2:W-:Y:S02]  /*07a0*/  STS [UR59+0x8], R2 ;  /* 0x00000802ff007988 */ /* 0x0005e4000800083b */
.L_x_15:
[----:B----4-:R-:W-:Y:S05]  /*07b0*/  BSYNC B1 ;  /* 0x0000000000017941 */ /* 0x010fea0003800000 */
.L_x_14:
[----:B------:R-:W-:Y:S04]  /*07c0*/  BSSY B1, `(.L_x_16) ;  /* 0x000000a000017945 */ /* 0x000fe80003800000 */
[----:B------:R-:W-:Y:S05]  /*07d0*/  @P2 BRA `(.L_x_17) ;  /* 0x0000000000202947 */ /* 0x000fea0003800000 */
[----:B-123--:R-:W1:Y:S01]  /*07e0*/  LDS R2, [UR59+0x34] ;  /* 0x0000343bff027984 */ /* 0x00ee620008000800 */
[----:B------:R-:W-:Y:S02]  /*07f0*/  IMAD.MOV.U32 R9, RZ, RZ, 0x3f000000 ;  /* 0x3f000000ff097424 */ /* 0x000fe400078e00ff */
[----:B------:R-:W-:Y:S01]  /*0800*/  @!P2 IMAD.MOV.U32 R4, RZ, RZ, 0x7f ;  /* 0x0000007fff04a424 */ /* 0x000fe200078e00ff */
[----:B------:R-:W2:Y:S02]  /*0810*/  @!P2 LDS R5, [UR59+0x38] ;  /* 0x0000383bff05a984 */ /* 0x000ea40008000800 */
[----:B-1----:R-:W-:Y:S02]  /*0820*/  LOP3.LUT R2, R2, 0xff000000, R9, 0xb8, !PT ;  /* 0xff00000002027812 */ /* 0x002fe400078eb809 */
[----:B--2---:R-:W-:-:S03]  /*0830*/  @!P2 LOP3.LUT R4, R5, 0xff, R4, 0xb8, !PT ;  /* 0x000000ff0504a812 */ /* 0x004fc600078eb804 */
[----:B------:R4:W-:Y:S04]  /*0840*/  STS [UR59+0x34], R2 ;  /* 0x00003402ff007988 */ /* 0x0009e8000800083b */
[----:B------:R4:W-:Y:S02]  /*0850*/  @!P2 STS [UR59+0x38], R4 ;  /* 0x00003804ff00a988 */ /* 0x0009e4000800083b */
.L_x_17:
[----:B------:R-:W-:Y:S05]  /*0860*/  BSYNC B1 ;  /* 0x0000000000017941 */ /* 0x000fea0003800000 */
.L_x_16:
[----:B------:R-:W-:Y:S04]  /*0870*/  BSSY B1, `(.L_x_18) ;  /* 0x0000004000017945 */ /* 0x000fe80003800000 */
[----:B------:R-:W-:Y:S05]  /*0880*/  @P2 BRA `(.L_x_19) ;  /* 0x0000000000082947 */ /* 0x000fea0003800000 */
[----:B------:R1:W-:Y:S04]  /*0890*/  STS [UR59+0x24], R8 ;  /* 0x00002408ff007988 */ /* 0x0003e8000800083b */
[----:B------:R1:W-:Y:S02]  /*08a0*/  STS [UR59+0x20], R7 ;  /* 0x00002007ff007988 */ /* 0x0003e4000800083b */
.L_x_19:
[----:B------:R-:W-:Y:S05]  /*08b0*/  BSYNC B1 ;  /* 0x0000000000017941 */ /* 0x000fea0003800000 */
.L_x_18:
[----:B------:R-:W-:Y:S04]  /*08c0*/  BSSY B1, `(.L_x_20) ;  /* 0x000000e000017945 */ /* 0x000fe80003800000 */
[----:B------:R-:W-:Y:S05]  /*08d0*/  @P2 BRA `(.L_x_21) ;  /* 0x0000000000302947 */ /* 0x000fea0003800000 */
[----:B----4-:R-:W4:Y:S01]  /*08e0*/  LDS R4, [UR59+0x34] ;  /* 0x0000343bff047984 */ /* 0x010f220008000800 */
[----:B--2---:R-:W2:Y:S03]  /*08f0*/  LDC.64 R10, c[0x0][0x240] ;  /* 0x00009000ff0a7b82 */ /* 0x004ea60000000a00 */
[----:B-1-3--:R-:W1:Y:S01]  /*0900*/  LDS R2, [UR59+0x1c] ;  /* 0x00001c3bff027984 */ /* 0x00ae620008000800 */
[C---:B--2---:R-:W-:Y:S01]  /*0910*/  SHF.L.U64.HI R8, R10.reuse, 0x1, R11 ;  /* 0x000000010a087819 */ /* 0x044fe2000001020b */
[----:B------:R-:W-:-:S03]  /*0920*/  IMAD.SHL.U32 R5, R10, 0x2, RZ ;  /* 0x000000020a057824 */ /* 0x000fc600078e00ff */
[--C-:B------:R-:W-:Y:S02]  /*0930*/  SHF.R.U32.HI R9, RZ, 0x4, R8.reuse ;  /* 0x00000004ff097819 */ /* 0x100fe40000011608 */
[----:B------:R-:W-:-:S05]  /*0940*/  SHF.R.U64 R5, R5, 0x4, R8 ;  /* 0x0000000405057819 */ /* 0x000fca0000001208 */
[----:B------:R2:W-:Y:S01]  /*0950*/  STS [UR59+0xc], R5 ;  /* 0x00000c05ff007988 */ /* 0x0005e2000800083b */
[----:B----4-:R-:W-:Y:S02]  /*0960*/  LOP3.LUT R4, R4, 0x7, RZ, 0xb8, !PT ;  /* 0x0000000704047812 */ /* 0x010fe400078eb8ff */
[----:B-1----:R-:W-:-:S03]  /*0970*/  LOP3.LUT R2, R2, 0xf, R9, 0xb8, !PT ;  /* 0x0000000f02027812 */ /* 0x002fc600078eb809 */
[----:B------:R2:W-:Y:S04]  /*0980*/  STS [UR59+0x34], R4 ;  /* 0x00003404ff007988 */ /* 0x0005e8000800083b */
[----:B------:R2:W-:Y:S02]  /*0990*/  STS [UR59+0x1c], R2 ;  /* 0x00001c02ff007988 */ /* 0x0005e4000800083b */
.L_x_21:
[----:B------:R-:W-:Y:S05]  /*09a0*/  BSYNC B1 ;  /* 0x0000000000017941 */ /* 0x000fea0003800000 */
.L_x_20:
[----:B------:R-:W-:Y:S04]  /*09b0*/  BSSY B2, `(.L_x_22) ;  /* 0x000001a000027945 */ /* 0x000fe80003800000 */
[----:B------:R-:W-:Y:S04]  /*09c0*/  BSSY B1, `(.L_x_23) ;  /* 0x0000015000017945 */ /* 0x000fe80003800000 */
[----:B------:R-:W-:Y:S05]  /*09d0*/  @P2 BRA `(.L_x_24) ;  /* 0x0000000000202947 */ /* 0x000fea0003800000 */
[----:B-1234-:R-:W1:Y:S02]  /*09e0*/  LDS R2, [UR59+0x34] ;  /* 0x0000343bff027984 */ /* 0x01ee640008000800 */
[----:B-1----:R-:W-:-:S05]  /*09f0*/  LOP3.LUT R2, R2, 0x38, RZ, 0xb8, !PT ;  /* 0x0000003802027812 */ /* 0x002fca00078eb8ff */
[----:B------:R1:W-:Y:S01]  /*0a00*/  STS [UR59+0x34], R2 ;  /* 0x00003402ff007988 */ /* 0x0003e2000800083b */
[----:B------:R-:W-:Y:S05]  /*0a10*/  @P2 BRA `(.L_x_25) ;  /* 0x0000000000202947 */ /* 0x000fea0003800000 */
[----:B-1----:R-:W1:Y:S01]  /*0a20*/  LDS R2, [UR59+0x8] ;  /* 0x0000083bff027984 */ /* 0x002e620008000800 */
[----:B------:R-:W-:-:S05]  /*0a30*/  IMAD.MOV.U32 R5, RZ, RZ, 0x780 ;  /* 0x00000780ff057424 */ /* 0x000fca00078e00ff */
[----:B-1----:R-:W-:-:S05]  /*0a40*/  LOP3.LUT R2, R2, 0x300, R5, 0xd8, !PT ;  /* 0x0000030002027812 */ /* 0x002fca00078ed805 */
[----:B------:R1:W-:Y:S02]  /*0a50*/  STS [UR59+0x8], R2 ;  /* 0x00000802ff007988 */ /* 0x0003e4000800083b */
.L_x_24:
[----:B------:R-:W-:Y:S05]  /*0a60*/  @P2 BRA `(.L_x_26) ;  /* 0x0000000000282947 */ /* 0x000fea0003800000 */
[----:B-1234-:R-:W1:Y:S02]  /*0a70*/  LDS R2, [UR59+0x8] ;  /* 0x0000083bff027984 */ /* 0x01ee640008000800 */
[----:B-1----:R-:W-:-:S05]  /*0a80*/  LOP3.LUT R2, R2, 0x1800, RZ, 0xb8, !PT ;  /* 0x0000180002027812 */ /* 0x002fca00078eb8ff */
[----:B------:R2:W-:Y:S02]  /*0a90*/  STS [UR59+0x8], R2 ;  /* 0x00000802ff007988 */ /* 0x0005e4000800083b */
.L_x_25:
[----:B------:R-:W-:Y:S05]  /*0aa0*/  @P2 BREAK B1 ;  /* 0x0000000000012942 */ /* 0x000fea0003800000 */
[----:B------:R-:W-:Y:S05]  /*0ab0*/  @P2 BRA `(.L_x_27) ;  /* 0x0000000000242947 */ /* 0x000fea0003800000 */
[----:B-12---:R-:W1:Y:S01]  /*0ac0*/  LDS R2, [UR59+0x8] ;  /* 0x0000083bff027984 */ /* 0x006e620008000800 */
[----:B------:R-:W-:-:S05]  /*0ad0*/  IMAD.MOV.U32 R5, RZ, RZ, 0x6000 ;  /* 0x00006000ff057424 */ /* 0x000fca00078e00ff */
[----:B-1----:R-:W-:-:S04]  /*0ae0*/  LOP3.LUT R2, R2, 0x6000, R5, 0xd8, !PT ;  /* 0x0000600002027812 */ /* 0x002fc800078ed805 */
[----:B------:R-:W-:-:S05]  /*0af0*/  LOP3.LUT R2, R2, 0x400000, RZ, 0xb8, !PT ;  /* 0x0040000002027812 */ /* 0x000fca00078eb8ff */
[----:B------:R1:W-:Y:S02]  /*0b00*/  STS [UR59+0x8], R2 ;  /* 0x00000802ff007988 */ /* 0x0003e4000800083b */
.L_x_26:
[----:B------:R-:W-:Y:S05]  /*0b10*/  BSYNC B1 ;  /* 0x0000000000017941 */ /* 0x000fea0003800000 */
.L_x_23:
[----:B-1234-:R-:W1:Y:S02]  /*0b20*/  @!P2 LDS R2, [UR59+0x8] ;  /* 0x0000083bff02a984 */ /* 0x01ee640008000800 */
[----:B-1----:R-:W-:-:S05]  /*0b30*/  @!P2 LOP3.LUT R2, R2, 0x8000, RZ, 0xb8, !PT ;  /* 0x000080000202a812 */ /* 0x002fca00078eb8ff */
[----:B------:R3:W-:Y:S02]  /*0b40*/  @!P2 STS [UR59+0x8], R2 ;  /* 0x00000802ff00a988 */ /* 0x0007e4000800083b */
.L_x_27:
[----:B------:R-:W-:Y:S05]  /*0b50*/  BSYNC B2 ;  /* 0x0000000000027941 */ /* 0x000fea0003800000 */
.L_x_22:
[----:B------:R-:W-:Y:S05]  /*0b60*/  WARPSYNC.ALL ;  /* 0x0000000000007948 */ /* 0x000fea0003800000 */
[----:B------:R-:W-:-:S04]  /*0b70*/  UIADD3 UR7, UR8, 0x80, URZ ;  /* 0x0000008008077890 */ /* 0x000fc8000fffe03f */
[----:B------:R-:W-:-:S04]  /*0b80*/  UIADD3 UR6, UP0, UR7, UR52, URZ ;  /* 0x0000003407067290 */ /* 0x000fc8000ff1e03f */
[----:B------:R-:W-:Y:S01]  /*0b90*/  ULEA.HI.X.SX32 UR7, UR7, UR53, 0x1, UP0 ;  /* 0x0000003507077291 */ /* 0x000fe200080f0e3f */
[----:B------:R-:W-:Y:S11]  /*0ba0*/  @P0 BRA `(.L_x_28) ;  /* 0x0000000000280947 */ /* 0x000ff60003800000 */
        /* <DEDUP_REMOVED lines=10> */
.L_x_28:
[----:B------:R-:W-:Y:S05]  /*0c50*/  @P0 BRA `(.L_x_29) ;  /* 0x00000000000c0947 */ /* 0x000fea0003800000 */
[----:B------:R0:W-:Y:S01]  /*0c60*/  UTMACMDFLUSH ;  /* 0x00000000000079b7 */ /* 0x0001e20000000000 */
[----:B------:R-:W-:Y:S05]  /*0c70*/  @P0 BRA `(.L_x_29) ;  /* 0x0000000000040947 */ /* 0x000fea0003800000 */
[----:B------:R-:W-:-:S04]  /*0c80*/  DEPBAR.LE SB0, 0x0 ;  /* 0x000080000000791a */ /* 0x000fc80000000000 */
.L_x_29:
        /* <DEDUP_REMOVED lines=8> */
[----:B----4-:R-:W2:Y:S01]  /*0d10*/  LDC.64 R8, c[0x0][0x220] ;  /* 0x00008800ff087b82 */ /* 0x010ea20000000a00 */
[----:B------:R-:W-:Y:S02]  /*0d20*/  IMAD.MOV.U32 R5, RZ, RZ, 0x70 ;  /* 0x00000070ff057424 */ /* 0x000fe400078e00ff */
[----:B--2---:R2:W-:Y:S03]  /*0d30*/  STS.64 [UR59], R8 ;  /* 0x00000008ff007988 */ /* 0x0045e60008000a3b */
[----:B-1----:R-:W-:-:S05]  /*0d40*/  LOP3.LUT R2, R2, 0x10, R5, 0xd8, !PT ;  /* 0x0000001002027812 */ /* 0x002fca00078ed805 */
[----:B------:R2:W-:Y:S02]  /*0d50*/  STS [UR59+0x8], R2 ;  /* 0x00000802ff007988 */ /* 0x0005e4000800083b */
.L_x_31:
[----:B----4-:R-:W-:Y:S05]  /*0d60*/  BSYNC B2 ;  /* 0x0000000000027941 */ /* 0x010fea0003800000 */
.L_x_30:
[----:B------:R-:W-:Y:S04]  /*0d70*/  BSSY B3, `(.L_x_32) ;  /* 0x0000011000037945 */ /* 0x000fe80003800000 */
[----:B------:R-:W-:Y:S04]  /*0d80*/  BSSY B2, `(.L_x_33) ;  /* 0x000000e000027945 */ /* 0x000fe80003800000 */
[----:B------:R-:W-:Y:S05]  /*0d90*/  @P2 BRA `(.L_x_34) ;  /* 0x0000000000242947 */ /* 0x000fea0003800000 */
[----:B-123--:R-:W1:Y:S01]  /*0da0*/  LDS R2, [UR59+0x34] ;  /* 0x0000343bff027984 */ /* 0x00ee620008000800 */
[----:B------:R-:W-:-:S05]  /*0db0*/  IMAD.MOV.U32 R5, RZ, RZ, 0x3f000000 ;  /* 0x3f000000ff057424 */ /* 0x000fca00078e00ff */
[----:B-1----:R-:W-:-:S05]  /*0dc0*/  LOP3.LUT R2, R2, 0xff000000, R5, 0xb8, !PT ;  /* 0xff00000002027812 */ /* 0x002fca00078eb805 */
[----:B------:R1:W-:Y:S01]  /*0dd0*/  STS [UR59+0x34], R2 ;  /* 0x00003402ff007988 */ /* 0x0003e2000800083b */
[----:B------:R-:W-:Y:S05]  /*0de0*/  @P2 BRA `(.L_x_35) ;  /* 0x00000000001c2947 */ /* 0x000fea0003800000 */
[----:B-1----:R-:W1:Y:S01]  /*0df0*/  LDS R2, [UR59+0x38] ;  /* 0x0000383bff027984 */ /* 0x002e620008000800 */
[----:B------:R-:W-:-:S05]  /*0e00*/  IMAD.MOV.U32 R5, RZ, RZ, 0xff ;  /* 0x000000ffff057424 */ /* 0x000fca00078e00ff */
[----:B-1----:R-:W-:-:S05]  /*0e10*/  LOP3.LUT R2, R2, 0xff, R5, 0xb8, !PT ;  /* 0x000000ff02027812 */ /* 0x002fca00078eb805 */
[----:B------:R4:W-:Y:S02]  /*0e20*/  STS [UR59+0x38], R2 ;  /* 0x00003802ff007988 */ /* 0x0009e4000800083b */
.L_x_34:
[----:B------:R-:W-:Y:S05]  /*0e30*/  @P2 BREAK B2 ;  /* 0x0000000000022942 */ /* 0x000fea0003800000 */
[----:B------:R-:W-:Y:S05]  /*0e40*/  @P2 BRA `(.L_x_36) ;  /* 0x00000000000c2947 */ /* 0x000fea0003800000 */
[----:B------:R1:W-:Y:S02]  /*0e50*/  STS [UR59+0x20], R7 ;  /* 0x00002007ff007988 */ /* 0x0003e4000800083b */
.L_x_35:
[----:B------:R-:W-:Y:S05]  /*0e60*/  BSYNC B2 ;  /* 0x0000000000027941 */ /* 0x000fea0003800000 */
.L_x_33:
[----:B------:R1:W-:Y:S02]  /*0e70*/  @!P2 STS [UR59+0x24], R6 ;  /* 0x00002406ff00a988 */ /* 0x0003e4000800083b */
.L_x_36:
[----:B------:R-:W-:Y:S05]  /*0e80*/  BSYNC B3 ;  /* 0x0000000000037941 */ /* 0x000fea0003800000 */
.L_x_32:
[----:B------:R-:W-:Y:S05]  /*0e90*/  WARPSYNC.ALL ;  /* 0x0000000000007948 */ /* 0x000fea0003800000 */
[----:B------:R-:W-:Y:S04]  /*0ea0*/  BSSY B3, `(.L_x_37) ;  /* 0x000000e000037945 */ /* 0x000fe80003800000 */
[----:B------:R-:W-:Y:S05]  /*0eb0*/  @P2 BRA `(.L_x_38) ;  /* 0x0000000000302947 */ /* 0x000fea0003800000 */
[----:B------:R-:W5:Y:S01]  /*0ec0*/  LDS R4, [UR59+0x34] ;  /* 0x0000343bff047984 */ /* 0x000f620008000800 */
[----:B--2---:R-:W2:Y:S03]  /*0ed0*/  LDC.64 R8, c[0x0][0x248] ;  /* 0x00009200ff087b82 */ /* 0x004ea60000000a00 */
[----:B-1-34-:R-:W1:Y:S01]  /*0ee0*/  LDS R2, [UR59+0x1c] ;  /* 0x00001c3bff027984 */ /* 0x01ae620008000800 */
[C---:B--2---:R-:W-:Y:S01]  /*0ef0*/  SHF.L.U64.HI R6, R8.reuse, 0x1, R9 ;  /* 0x0000000108067819 */ /* 0x044fe20000010209 */
[----:B------:R-:W-:-:S03]  /*0f00*/  IMAD.SHL.U32 R5, R8, 0x2, RZ ;  /* 0x0000000208057824 */ /* 0x000fc600078e00ff */
[--C-:B------:R-:W-:Y:S02]  /*0f10*/  SHF.R.U32.HI R7, RZ, 0x4, R6.reuse ;  /* 0x00000004ff077819 */ /* 0x100fe40000011606 */
[----:B------:R-:W-:-:S05]  /*0f20*/  SHF.R.U64 R5, R5, 0x4, R6 ;  /* 0x0000000405057819 */ /* 0x000fca0000001206 */
[----:B------:R2:W-:Y:S01]  /*0f30*/  STS [UR59+0xc], R5 ;  /* 0x00000c05ff007988 */ /* 0x0005e2000800083b */
[----:B-----5:R-:W-:Y:S02]  /*0f40*/  LOP3.LUT R4, R4, 0x7, RZ, 0xb8, !PT ;  /* 0x0000000704047812 */ /* 0x020fe400078eb8ff */
[----:B-1----:R-:W-:-:S03]  /*0f50*/  LOP3.LUT R2, R2, 0xf, R7, 0xb8, !PT ;  /* 0x0000000f02027812 */ /* 0x002fc600078eb807 */
[----:B------:R2:W-:Y:S04]  /*0f60*/  STS [UR59+0x34], R4 ;  /* 0x00003404ff007988 */ /* 0x0005e8000800083b */
[----:B------:R2:W-:Y:S02]  /*0f70*/  STS [UR59+0x1c], R2 ;  /* 0x00001c02ff007988 */ /* 0x0005e4000800083b */
.L_x_38:
[----:B------:R-:W-:Y:S05]  /*0f80*/  BSYNC B3 ;  /* 0x0000000000037941 */ /* 0x000fea0003800000 */
.L_x_37:
        /* <DEDUP_REMOVED lines=11> */
.L_x_41:
[----:B------:R-:W-:Y:S05]  /*1040*/  @P2 BRA `(.L_x_43) ;  /* 0x0000000000282947 */ /* 0x000fea0003800000 */
[----:B-1234-:R-:W1:Y:S02]  /*1050*/  LDS R2, [UR59+0x8] ;  /* 0x0000083bff027984 */ /* 0x01ee640008000800 */
[----:B-1----:R-:W-:-:S05]  /*1060*/  LOP3.LUT R2, R2, 0x1800, RZ, 0xb8, !PT ;  /* 0x0000180002027812 */ /* 0x002fca00078eb8ff */
[----:B------:R2:W-:Y:S02]  /*1070*/  STS [UR59+0x8], R2 ;  /* 0x00000802ff007988 */ /* 0x0005e4000800083b */
.L_x_42:
[----:B------:R-:W-:Y:S05]  /*1080*/  @P2 BREAK B4 ;  /* 0x0000000000042942 */ /* 0x000fea0003800000 */
[----:B------:R-:W-:Y:S05]  /*1090*/  @P2 BRA `(.L_x_44) ;  /* 0x0000000000242947 */ /* 0x000fea0003800000 */
[----:B-12---:R-:W1:Y:S01]  /*10a0*/  LDS R2, [UR59+0x8] ;  /* 0x0000083bff027984 */ /* 0x006e620008000800 */
[----:B------:R-:W-:-:S05]  /*10b0*/  IMAD.MOV.U32 R5, RZ, RZ, 0x6000 ;  /* 0x00006000ff057424 */ /* 0x000fca00078e00ff */
[----:B-1----:R-:W-:-:S04]  /*10c0*/  LOP3.LUT R2, R2, 0x6000, R5, 0xd8, !PT ;  /* 0x0000600002027812 */ /* 0x002fc800078ed805 */
[----:B------:R-:W-:-:S05]  /*10d0*/  LOP3.LUT R2, R2, 0x400000, RZ, 0xb8, !PT ;  /* 0x0040000002027812 */ /* 0x000fca00078eb8ff */
[----:B------:R1:W-:Y:S02]  /*10e0*/  STS [UR59+0x8], R2 ;  /* 0x00000802ff007988 */ /* 0x0003e4000800083b */
.L_x_43:
[----:B------:R-:W-:Y:S05]  /*10f0*/  BSYNC B4 ;  /* 0x0000000000047941 */ /* 0x000fea0003800000 */
.L_x_40:
[----:B-1234-:R-:W1:Y:S02]  /*1100*/  @!P2 LDS R2, [UR59+0x8] ;  /* 0x0000083bff02a984 */ /* 0x01ee640008000800 */
[----:B-1----:R-:W-:-:S05]  /*1110*/  @!P2 LOP3.LUT R2, R2, 0x8000, RZ, 0xb8, !PT ;  /* 0x000080000202a812 */ /* 0x002fca00078eb8ff */
[----:B------:R3:W-:Y:S02]  /*1120*/  @!P2 STS [UR59+0x8], R2 ;  /* 0x00000802ff00a988 */ /* 0x0007e4000800083b */
.L_x_44:
[----:B------:R-:W-:Y:S05]  /*1130*/  BSYNC B3 ;  /* 0x0000000000037941 */ /* 0x000fea0003800000 */
.L_x_39:
[----:B------:R-:W-:Y:S05]  /*1140*/  WARPSYNC.ALL ;  /* 0x0000000000007948 */ /* 0x000fea0003800000 */
[----:B------:R4:W-:Y:S01]  /*1150*/  STL [R1], RZ ;  /* 0x000000ff01007387 */ /* 0x0009e20000100800 */
[----:B------:R-:W-:Y:S01]  /*1160*/  UIADD3 UR8, UR8, 0x100, URZ ;  /* 0x0000010008087890 */ /* 0x000fe2000fffe03f */
[----:B------:R-:W-:Y:S02]  /*1170*/  ISETP.GE.AND P1, PT, R13, 0x1, PT ;  /* 0x000000010d00780c */ /* 0x000fe40003f26270 */
[----:B------:R-:W-:Y:S01]  /*1180*/  SHF.R.U32.HI R6, RZ, 0x5, R20 ;  /* 0x00000005ff067819 */ /* 0x000fe20000011614 */
[----:B------:R-:W-:-:S04]  /*1190*/  UIADD3 UR52, UP0, UR8, UR52, URZ ;  /* 0x0000003408347290 */ /* 0x000fc8000ff1e03f */
[----:B------:R-:W-:Y:S01]  /*11a0*/  ULEA.HI.X.SX32 UR53, UR8, UR53, 0x1, UP0 ;  /* 0x0000003508357291 */ /* 0x000fe200080f0e3f */
[----:B----4-:R-:W-:Y:S11]  /*11b0*/  @P0 BRA `(.L_x_45) ;  /* 0x0000000000280947 */ /* 0x010ff60003800000 */
        /* <DEDUP_REMOVED lines=10> */
.L_x_45:
[----:B------:R-:W-:Y:S05]  /*1260*/  @P0 BRA `(.L_x_46) ;  /* 0x00000000000c0947 */ /* 0x000fea0003800000 */
[----:B------:R0:W-:Y:S01]  /*1270*/  UTMACMDFLUSH ;  /* 0x00000000000079b7 */ /* 0x0001e20000000000 */
[----:B------:R-:W-:Y:S05]  /*1280*/  @P0 BRA `(.L_x_46) ;  /* 0x0000000000040947 */ /* 0x000fea0003800000 */
[----:B------:R-:W-:-:S04]  /*1290*/  DEPBAR.LE SB0, 0x0 ;  /* 0x000080000000791a */ /* 0x000fc80000000000 */
.L_x_46:
[----:B------:R1:W-:Y:S01]  /*12a0*/  STL [R1+0x4], RZ ;  /* 0x000004ff01007387 */ /* 0x0003e20000100800 */
[----:B------:R-:W-:Y:S05]  /*12b0*/  WARPSYNC.ALL ;  /* 0x0000000000007948 */ /* 0x000fea0003800000 */
[----:B------:R1:W-:Y:S01]  /*12c0*/  STL [R1+0x8], RZ ;  /* 0x000008ff01007387 */ /* 0x0003e20000100800 */
[----:B-----5:R-:W-:Y:S01]  /*12d0*/  VOTEU.ALL UP0, P2 ;  /* 0x00000000003f7886 */ /* 0x020fe20001000000 */
[----:B------:R-:W-:Y:S01]  /*12e0*/  UMOV UR8, 0x1 ;  /* 0x0000000100087882 */ /* 0x000fe20000000000 */
[----:B------:R-:W-:Y:S01]  /*12f0*/  VOTEU.ALL UP1, P2 ;  /* 0x00000000003f7886 */ /* 0x000fe20001020000 */
[----:B------:R1:W-:Y:S01]  /*1300*/  STL [R1+0xc], RZ ;  /* 0x00000cff01007387 */ /* 0x0003e20000100800 */
[----:B------:R-:W-:Y:S01]  /*1310*/  R2UR UR57, R6 ;  /* 0x00000000063972ca */ /* 0x000fe200000e0000 */
[----:B------:R-:W-:-:S04]  /*1320*/  @!UP0 UIADD3 UR12, -UR8, 0x100000, URZ ;  /* 0x00100000080c8890 */ /* 0x000fc8000fffe13f */
[----:B------:R-:W-:Y:S02]  /*1330*/  @!UP0 USHF.L.U32 UR13, UR12, 0xb, URZ ;  /* 0x0000000b0c0d8899 */ /* 0x000fe4000800063f */
[----:B------:R-:W-:Y:S01]  /*1340*/  @!UP0 USHF.L.U32 UR12, UR12, 0x1, URZ ;  /* 0x000000010c0c8899 */ /* 0x000fe2000800063f */
[----:B------:R-:W-:Y:S01]  /*1350*/  CS2R R152, SRZ ;  /* 0x0000000000987805 */ /* 0x000fe2000001ff00 */
[----:B------:R1:W-:Y:S01]  /*1360*/  STL [R1+0x10], RZ ;  /* 0x000010ff01007387 */ /* 0x0003e20000100800 */
[----:B------:R-:W-:-:S04]  /*1370*/  @!UP0 UIADD3 UR8, -UR8, 0x100000, URZ ;  /* 0x0010000008088890 */ /* 0x000fc8000fffe13f */
[----:B------:R-:W-:Y:S02]  /*1380*/  @!UP0 USHF.L.U32 UR9, UR8, 0xb, URZ ;  /* 0x0000000b08098899 */ /* 0x000fe4000800063f */
[----:B------:R-:W-:Y:S01]  /*1390*/  @!UP0 USHF.L.U32 UR8, UR8, 0x1, URZ ;  /* 0x0000000108088899 */ /* 0x000fe2000800063f */
[----:B------:R-:W-:Y:S01]  /*13a0*/  CS2R R154, SRZ ;  /* 0x00000000009a7805 */ /* 0x000fe2000001ff00 */
[----:B------:R-:W-:Y:S01]  /*13b0*/  VOTEU.ALL UP0, P2 ;  /* 0x00000000003f7886 */ /* 0x000fe20001000000 */
[----:B------:R1:W-:Y:S01]  /*13c0*/  STL [R1+0x14], RZ ;  /* 0x000014ff01007387 */ /* 0x0003e20000100800 */
[----:B------:R-:W-:Y:S01]  /*13d0*/  USHF.L.U32 UR58, UR54, 0x7, URZ ;  /* 0x00000007363a7899 */ /* 0x000fe2000800063f */
[----:B------:R-:W-:Y:S01]  /*13e0*/  CS2R R156, SRZ ;  /* 0x00000000009c7805 */ /* 0x000fe2000001ff00 */
[----:B------:R-:W-:Y:S01]  /*13f0*/  USHF.L.U32 UR11, UR55, 0x8, URZ ;  /* 0x00000008370b7899 */ /* 0x000fe2000800063f */
[----:B------:R1:W-:Y:S01]  /*1400*/  STL [R1+0x18], RZ ;  /* 0x000018ff01007387 */ /* 0x0003e20000100800 */
[----:B------:R-:W-:-:S02]  /*1410*/  CS2R R158, SRZ ;  /* 0x00000000009e7805 */ /* 0x000fc4000001ff00 */
[----:B------:R-:W-:Y:S02]  /*1420*/  CS2R R160, SRZ ;  /* 0x0000000000a07805 */ /* 0x000fe4000001ff00 */
[----:B------:R-:W-:Y:S01]  /*1430*/  CS2R R162, SRZ ;  /* 0x0000000000a27805 */ /* 0x000fe2000001ff00 */
[----:B------:R1:W-:Y:S01]  /*1440*/  STL [R1+0x1c], RZ ;  /* 0x00001cff01007387 */ /* 0x0003e20000100800 */
[----:B------:R-:W-:Y:S02]  /*1450*/  CS2R R164, SRZ ;  /* 0x0000000000a47805 */ /* 0x000fe4000001ff00 */
[----:B------:R-:W-:Y:S02]  /*1460*/  CS2R R166, SRZ ;  /* 0x0000000000a67805 */ /* 0x000fe4000001ff00 */
[----:B------:R-:W-:Y:S01]  /*1470*/  CS2R R168, SRZ ;  /* 0x0000000000a87805 */ /* 0x000fe2000001ff00 */
        /* <DEDUP_REMOVED lines=96> */
[----:B------:R-:W-:Y:S01]  /*1a80*/  BAR.SYNC.DEFER_BLOCKING 0x0 ;  /* 0x0000000000007b1d */ /* 0x000fe20000010000 */
[----:B------:R-:W-:-:S02]  /*1a90*/  CS2R R58, SRZ ;  /* 0x00000000003a7805 */ /* 0x000fc4000001ff00 */
[----:B------:R-:W-:Y:S02]  /*1aa0*/  CS2R R60, SRZ ;  /* 0x00000000003c7805 */ /* 0x000fe4000001ff00 */
[----:B------:R-:W-:Y:S02]  /*1ab0*/  CS2R R62, SRZ ;  /* 0x00000000003e7805 */ /* 0x000fe4000001ff00 */
[----:B------:R-:W-:Y:S02]  /*1ac0*/  CS2R R64, SRZ ;  /* 0x0000000000407805 */ /* 0x000fe4000001ff00 */
        /* <DEDUP_REMOVED lines=13> */
[----:B------:R-:W-:Y:S01]  /*1ba0*/  CS2R R86, SRZ ;  /* 0x0000000000567805 */ /* 0x000fe2000001ff00 */
[----:B------:R1:W-:Y:S04]  /*1bb0*/  STL [R1+0x8c], RZ ;  /* 0x00008cff01007387 */ /* 0x0003e80000100800 */
[----:B------:R1:W-:Y:S04]  /*1bc0*/  STL [R1+0x90], RZ ;  /* 0x000090ff01007387 */ /* 0x0003e80000100800 */
[----:B------:R-:W2:Y:S02]  /*1bd0*/  FENCE.VIEW.ASYNC.S ;  /* 0x00000000000073c6 */ /* 0x000ea40000000000 */
[----:B--2---:R1:W2:Y:S02]  /*1be0*/  @!UP0 SYNCS.EXCH.64 URZ, [UR59+0x30000], UR12 ;  /* 0x0300000c3b3f85b2 */ /* 0x0042a40008000100 */
[----:B------:R1:W-:Y:S04]  /*1bf0*/  STL [R1+0x94], RZ ;  /* 0x000094ff01007387 */ /* 0x0003e80000100800 */
        /* <DEDUP_REMOVED lines=18> */
[----:B------:R1:W-:Y:S01]  /*1d20*/  STL [R1+0xe0], RZ ;  /* 0x0000e0ff01007387 */ /* 0x0003e20000100800 */
[----:B--2---:R-:W-:Y:S06]  /*1d30*/  BAR.SYNC.DEFER_BLOCKING 0x0 ;  /* 0x0000000000007b1d */ /* 0x004fec0000010000 */
[----:B------:R1:W-:Y:S04]  /*1d40*/  STL [R1+0xe4], RZ ;  /* 0x0000e4ff01007387 */ /* 0x0003e80000100800 */
[----:B------:R1:W-:Y:S04]  /*1d50*/  STL [R1+0xe8], RZ ;  /* 0x0000e8ff01007387 */ /* 0x0003e80000100800 */
[----:B------:R1:W-:Y:S04]  /*1d60*/  STL [R1+0xec], RZ ;  /* 0x0000ecff01007387 */ /* 0x0003e80000100800 */
[----:B------:R1:W-:Y:S04]  /*1d70*/  STL [R1+0xf0], RZ ;  /* 0x0000f0ff01007387 */ /* 0x0003e80000100800 */
[----:B------:R1:W-:Y:S01]  /*1d80*/  STL [R1+0xf4], RZ ;  /* 0x0000f4ff01007387 */ /* 0x0003e20000100800 */
[----:B------:R1:W2:Y:S03]  /*1d90*/  @!UP1 SYNCS.EXCH.64 URZ, [UR59+0x30008], UR8 ;  /* 0x030008083b3f95b2 */ /* 0x0002a60008000100 */
[----:B------:R1:W-:Y:S04]  /*1da0*/  STL [R1+0xf8], RZ ;  /* 0x0000f8ff01007387 */ /* 0x0003e80000100800 */
[----:B------:R1:W-:Y:S01]  /*1db0*/  STL [R1+0xfc], RZ ;  /* 0x0000fcff01007387 */ /* 0x0003e20000100800 */
[----:B------:R-:W-:Y:S05]  /*1dc0*/  @!P1 BRA `(.L_x_47) ;  /* 0x0000001c00989947 */ /* 0x000fea0003800000 */
[----:B------:R1:W-:Y:S01]  /*1dd0*/  STL [R1], RZ ;  /* 0x000000ff01007387 */ /* 0x0003e20000100800 */
[----:B------:R-:W-:Y:S02]  /*1de0*/  CS2R R152, SRZ ;  /* 0x0000000000987805 */ /* 0x000fe4000001ff00 */
        /* <DEDUP_REMOVED lines=127> */
[----:B------:R-:W-:Y:S01]  /*25e0*/  UMOV UR56, URZ ;  /* 0x0000003f00387c82 */ /* 0x000fe20008000000 */
[----:B------:R-:W-:-:S02]  /*25f0*/  UMOV UR15, URZ ;  /* 0x0000003f000f7c82 */ /* 0x000fc40008000000 */
        /* <DEDUP_REMOVED lines=30> */
[----:B------:R1:W-:Y:S02]  /*27e0*/  STL [R1+0xfc], RZ ;  /* 0x0000fcff01007387 */ /* 0x0003e40000100800 */
.L_x_49:
[----:B--2---:R-:W-:Y:S01]  /*27f0*/  BAR.SYNC.DEFER_BLOCKING 0x0 ;  /* 0x0000000000007b1d */ /* 0x004fe20000010000 */
[----:B------:R-:W-:Y:S01]  /*2800*/  ULEA UR22, UR56, UR59, 0x3 ;  /* 0x0000003b38167291 */ /* 0x000fe2000f8e183f */
[----:B-1-3--:R-:W-:Y:S01]  /*2810*/  @!P2 IMAD.MOV.U32 R2, RZ, RZ, 0x18000 ;  /* 0x00018000ff02a424 */ /* 0x00afe200078e00ff */
[----:B------:R-:W-:Y:S01]  /*2820*/  ELECT P0, URZ, PT ;  /* 0x00000000003f782f */ /* 0x000fe20003800000 */
[----:B------:R-:W-:-:S03]  /*2830*/  ULEA UR8, UR56, UR59, 0xf ;  /* 0x0000003b38087291 */ /* 0x000fc6000f8e783f */
[----:B------:R-:W-:Y:S01]  /*2840*/  ISETP.LT.U32.AND P0, PT, R3, 0x40, P0 ;  /* 0x000000400300780c */ /* 0x000fe20000701070 */
[----:B------:R-:W-:Y:S02]  /*2850*/  ULEA UR20, UR56, UR59, 0x10 ;  /* 0x0000003b38147291 */ /* 0x000fe4000f8e803f */
[----:B------:R-:W-:Y:S02]  /*2860*/  ULOP3.LUT UR12, UR57, 0x1, URZ, 0xc0, !UPT ;  /* 0x00000001390c7892 */ /* 0x000fe4000f8ec03f */
[----:B------:R-:W-:Y:S02]  /*2870*/  UIADD3 UR21, UR8, 0x20000, URZ ;  /* 0x0002000008157890 */ /* 0x000fe4000fffe03f */
[----:B------:R-:W-:Y:S02]  /*2880*/  ULEA UR8, UR12, UR20, 0xf ;  /* 0x000000140c087291 */ /* 0x000fe4000f8e783f */
[----:B------:R-:W-:Y:S01]  /*2890*/  ULEA UR10, UR12, UR15, 0x6 ;  /* 0x0000000f0c0a7291 */ /* 0x000fe2000f8e303f */
[----:B------:R-:W-:-:S03]  /*28a0*/  ELECT P1, URZ, PT ;  /* 0x00000000003f782f */ /* 0x000fc60003820000 */
[----:B------:R-:W-:Y:S01]  /*28b0*/  VOTEU.ANY UP0, P0 ;  /* 0x00000000003f7886 */ /* 0x000fe20000000100 */
[----:B------:R-:W-:Y:S01]  /*28c0*/  VOTEU.ANY UP2, P0 ;  /* 0x00000000003f7886 */ /* 0x000fe20000040100 */
[----:B------:R-:W-:Y:S01]  /*28d0*/  ISETP.LT.U32.AND P1, PT, R3, 0x40, P1 ;  /* 0x000000400300780c */ /* 0x000fe20000f21070 */
[----:B------:R-:W-:Y:S01]  /*28e0*/  ULEA UR14, UR12, UR58, 0x6 ;  /* 0x0000003a0c0e7291 */ /* 0x000fe2000f8e303f */
[----:B------:R1:W-:Y:S01]  /*28f0*/  @!P2 SYNCS.ARRIVE.TRANS64 RZ, [UR22+0x30000], R2 ;  /* 0x03000002ffffa9a7 */ /* 0x0003e20008000016 */
[----:B------:R2:W-:Y:S06]  /*2900*/  MEMBAR.ALL.CTA ;  /* 0x0000000000007992 */ /* 0x0005ec0000008000 */
[----:B--2---:R-:W2:Y:S01]  /*2910*/  FENCE.VIEW.ASYNC.S ;  /* 0x00000000000073c6 */ /* 0x004ea20000000000 */
[----:B------:R-:W-:Y:S01]  /*2920*/  @UP0 UIADD3 UR9, UR22, 0x30000, URZ ;  /* 0x0003000016090890 */ /* 0x000fe2000fffe03f */
[----:B------:R-:W-:Y:S01]  /*2930*/  @UP0 UMOV UR16, UR4 ;  /* 0x0000000400100c82 */ /* 0x000fe20008000000 */
[----:B------:R-:W-:Y:S01]  /*2940*/  @UP0 UMOV UR17, UR5 ;  /* 0x0000000500110c82 */ /* 0x000fe20008000000 */
[----:B------:R-:W-:Y:S01]  /*2950*/  ULEA UR12, UR12, UR21, 0xe ;  /* 0x000000150c0c7291 */ /* 0x000fe2000f8e703f */
[----:B-1----:R-:W-:Y:S01]  /*2960*/  SHF.L.U32 R2, R0, 0x1f, RZ ;  /* 0x0000001f00027819 */ /* 0x002fe200000006ff */
[----:B--2---:R-:W-:Y:S01]  /*2970*/  VOTEU.ANY UP1, P1 ;  /* 0x00000000003f7886 */ /* 0x004fe20000820100 */
[----:B------:R-:W-:-:S04]  /*2980*/  VOTEU.ANY UP3, P1 ;  /* 0x00000000003f7886 */ /* 0x000fc80000860100 */
[----:B------:R-:W-:Y:S01]  /*2990*/  @UP1 UIADD3 UR13, UR22, 0x30000, URZ ;  /* 0x00030000160d1890 */ /* 0x000fe2000fffe03f */
[----:B------:R-:W-:Y:S01]  /*29a0*/  @UP1 UMOV UR18, UR6 ;  /* 0x0000000600121c82 */ /* 0x000fe20008000000 */
[----:B------:R-:W-:Y:S01]  /*29b0*/  @UP1 UMOV UR19, UR7 ;  /* 0x0000000700131c82 */ /* 0x000fe20008000000 */
[----:B------:R-:W-:Y:S06]  /*29c0*/  BAR.SYNC.DEFER_BLOCKING 0x0 ;  /* 0x0000000000007b1d */ /* 0x000fec0000010000 */
[----:B------:R1:W-:Y:S02]  /*29d0*/  @UP2 UTMALDG.2D [UR8], [UR16] ;  /* 0x00000008100025b4 */ /* 0x0003e40008008000 */
[----:B------:R-:W-:Y:S06]  /*29e0*/  BAR.SYNC.DEFER_BLOCKING 0x0 ;  /* 0x0000000000007b1d */ /* 0x000fec0000010000 */
[----:B------:R1:W-:Y:S02]  /*29f0*/  @UP3 UTMALDG.2D [UR12], [UR18] ;  /* 0x0000000c120035b4 */ /* 0x0003e40008008000 */
[----:B------:R-:W-:Y:S06]  /*2a00*/  BAR.SYNC.DEFER_BLOCKING 0x0 ;  /* 0x0000000000007b1d */ /* 0x000fec0000010000 */
[----:B------:R-:W2:Y:S02]  /*2a10*/  SYNCS.PHASECHK.TRANS64.TRYWAIT P0, [UR22+0x30000], R2 ;  /* 0x03000002ff0075a7 */ /* 0x000ea40008000156 */
[----:B-12---:R-:W-:Y:S05]  /*2a20*/  @!P0 BRA `(.L_x_48) ;  /* 0x0000002000b88947 */ /* 0x006fea0003800000 */
.L_x_50:
[----:B------:R-:W-:Y:S01]  /*2a30*/  STL.64 [R1+0x1f8], R86 ;  /* 0x0001f85601007387 */ /* 0x000fe20000100a00 */
[----:B------:R-:W-:Y:S01]  /*2a40*/  USHF.R.U32.HI UR8, URZ, 0x4, UR21 ;  /* 0x000000043f087899 */ /* 0x000fe20008011615 */
[----:B------:R-:W1:Y:S02]  /*2a50*/  LDC R2, c[0x0][0x230] ;  /* 0x00008c00ff027b82 */ /* 0x000e640000000800 */
[----:B------:R-:W-:Y:S04]  /*2a60*/  STL.64 [R1+0x1f0], R84 ;  /* 0x0001f05401007387 */ /* 0x000fe80000100a00 */
        /* <DEDUP_REMOVED lines=29> */
[----:B------:R2:W-:Y:S04]  /*2c40*/  STL.64 [R1+0x100], R24 ;  /* 0x0001001801007387 */ /* 0x0005e80000100a00 */
[----:B--2---:R-:W2:Y:S04]  /*2c50*/  LDL.LU.64 R24, [R1] ;  /* 0x0000000001187983 */ /* 0x004ea80000300a00 */
[----:B------:R-:W2:Y:S04]  /*2c60*/  LDL.LU.64 R26, [R1+0x8] ;  /* 0x00000800011a7983 */ /* 0x000ea80000300a00 */
        /* <DEDUP_REMOVED lines=29> */
[----:B------:R-:W2:Y:S01]  /*2e40*/  LDL.LU.64 R86, [R1+0xf8] ;  /* 0x0000f80001567983 */ /* 0x000ea20000300a00 */
[----:B------:R-:W-:-:S02]  /*2e50*/  USHF.R.U32.HI UR40, URZ, 0x4, UR20 ;  /* 0x000000043f287899 */ /* 0x000fc40008011614 */
[----:B------:R-:W-:Y:S02]  /*2e60*/  USGXT.U32 UR8, UR8, 0xe ;  /* 0x0000000e0808789a */ /* 0x000fe40008000000 */
[----:B------:R-:W-:Y:S02]  /*2e70*/  USGXT.U32 UR40, UR40, 0xe ;  /* 0x0000000e2828789a */ /* 0x000fe40008000000 */
[----:B------:R-:W-:Y:S01]  /*2e80*/  ULOP3.LUT UR42, UR8, 0x4000000, URZ, 0xfc, !UPT ;  /* 0x04000000082a7892 */ /* 0x000fe2000f8efc3f */
[----:B------:R-:W-:Y:S01]  /*2e90*/  UMOV UR41, 0x40000040 ;  /* 0x4000004000297882 */ /* 0x000fe20000000000 */
[----:B------:R-:W-:Y:S01]  /*2ea0*/  UMOV UR43, 0x40000040 ;  /* 0x40000040002b7882 */ /* 0x000fe20000000000 */
[----:B------:R-:W-:Y:S02]  /*2eb0*/  UIADD3 UR44, UP0, UR40, 0x2, URZ ;  /* 0x00000002282c7890 */ /* 0x000fe4000ff1e03f */
[----:B------:R-:W-:Y:S01]  /*2ec0*/  UIADD3 UR46, UP1, UR8, 0x4000080, URZ ;  /* 0x04000080082e7890 */ /* 0x000fe2000ff3e03f */
[----:B------:R-:W-:-:S02]  /*2ed0*/  UMOV UR9, URZ ;  /* 0x0000003f00097c82 */ /* 0x000fc40008000000 */
[----:B------:R-:W-:Y:S01]  /*2ee0*/  UMOV UR8, URZ ;  /* 0x0000003f00087c82 */ /* 0x000fe20008000000 */
[----:B------:R-:W-:Y:S02]  /*2ef0*/  UIADD3.X UR47, UR9, 0x40000040, URZ, UP1, !UPT ;  /* 0x40000040092f7890 */ /* 0x000fe40008ffe43f */
[----:B------:R-:W-:Y:S02]  /*2f00*/  UIADD3.X UR45, UR8, 0x40000040, URZ, UP0, !UPT ;  /* 0x40000040082d7890 */ /* 0x000fe400087fe43f */
[----:B------:R-:W-:Y:S02]  /*2f10*/  UIADD3.64 UR38, UR46, 0x80, URZ ;  /* 0x000000802e267897 */ /* 0x000fe4000fffe03f */
[----:B------:R-:W-:Y:S02]  /*2f20*/  UIADD3.64 UR36, UR44, 0x2, URZ ;  /* 0x000000022c247897 */ /* 0x000fe4000fffe03f */
[----:B------:R-:W-:Y:S02]  /*2f30*/  UIADD3.64 UR32, UR44, 0x4, URZ ;  /* 0x000000042c207897 */ /* 0x000fe4000fffe03f */
[----:B------:R-:W-:-:S02]  /*2f40*/  UIADD3.64 UR34, UR46, 0x100, URZ ;  /* 0x000001002e227897 */ /* 0x000fc4000fffe03f */
[----:B------:R-:W-:Y:S02]  /*2f50*/  UIADD3.64 UR28, UR44, 0x7fe, URZ ;  /* 0x000007fe2c1c7897 */ /* 0x000fe4000fffe03f */
[----:B------:R-:W-:Y:S02]  /*2f60*/  UIADD3.64 UR30, UR46, 0x180, URZ ;  /* 0x000001802e1e7897 */ /* 0x000fe4000fffe03f */
[----:B------:R-:W-:Y:S02]  /*2f70*/  UIADD3.64 UR24, UR44, 0x800, URZ ;  /* 0x000008002c187897 */ /* 0x000fe4000fffe03f */
[----:B------:R-:W-:Y:S02]  /*2f80*/  UIADD3.64 UR26, UR46, 0x200, URZ ;  /* 0x000002002e1a7897 */ /* 0x000fe4000fffe03f */
[----:B------:R-:W-:Y:S02]  /*2f90*/  UIADD3.64 UR20, UR44, 0x802, URZ ;  /* 0x000008022c147897 */ /* 0x000fe4000fffe03f */
[----:B------:R-:W-:-:S02]  /*2fa0*/  UIADD3.64 UR22, UR46, 0x280, URZ ;  /* 0x000002802e167897 */ /* 0x000fc4000fffe03f */
[----:B------:R-:W-:Y:S02]  /*2fb0*/  UIADD3.64 UR16, UR44, 0x804, URZ ;  /* 0x000008042c107897 */ /* 0x000fe4000fffe03f */
[----:B------:R-:W-:Y:S01]  /*2fc0*/  UIADD3.64 UR18, UR46, 0x300, URZ ;  /* 0x000003002e127897 */ /* 0x000fe2000fffe03f */
[----:B--2---:R-:W-:-:S06]  /*2fd0*/  WARPGROUP.ARRIVE ;  /* 0x00000000000079c5 */ /* 0x004fcc0000000000 */
[----:B------:R-:W-:Y:S03]  /*2fe0*/  HGMMA.64x128x16.F32 R24, gdesc[UR40].tnspB, R24, gsb0 ;  /* 0x41e00000281879f0 */ /* 0x000fe60008000818 */
[----:B------:R-:W-:Y:S02]  /*2ff0*/  WARPGROUP.DEPBAR.LE gsb0, 0x0 ;  /* 0x00008000000079c5 */ /* 0x000fe40000010000 */
[----:B------:R-:W-:-:S07]  /*3000*/  WARPGROUP.ARRIVE ;  /* 0x00000000000079c5 */ /* 0x000fce0000000000 */
        /* <DEDUP_REMOVED lines=15> */
[----:B------:R-:W-:Y:S01]  /*3100*/  HGMMA.64x128x16.F32 R24, gdesc[UR20].tnspB, R24, gsb0 ;  /* 0x41e00000141879f0 */ /* 0x000fe20008000818 */
[----:B------:R-:W-:Y:S02]  /*3110*/  UIADD3.64 UR40, UR44, 0x1fe, URZ ;  /* 0x000001fe2c287897 */ /* 0x000fe4000fffe03f */
[----:B------:R-:W-:Y:S02]  /*3120*/  WARPGROUP.DEPBAR.LE gsb0, 0x0 ;  /* 0x00008000000079c5 */ /* 0x000fe40000010000 */
[----:B------:R-:W-:-:S07]  /*3130*/  WARPGROUP.ARRIVE ;  /* 0x00000000000079c5 */ /* 0x000fce0000000000 */
[----:B------:R-:W-:Y:S01]  /*3140*/  HGMMA.64x128x16.F32 R24, gdesc[UR16].tnspB, R24, gsb0 ;  /* 0x41e00000101879f0 */ /* 0x000fe20008000818 */
[----:B------:R-:W-:Y:S01]  /*3150*/  UIADD3.64 UR48, UR44, 0x200, URZ ;  /* 0x000002002c307897 */ /* 0x000fe2000fffe03f */
[----:B------:R-:W-:Y:S01]  /*3160*/  UMOV UR50, UR46 ;  /* 0x0000002e00327c82 */ /* 0x000fe20008000000 */
[----:B------:R-:W-:Y:S01]  /*3170*/  UMOV UR51, UR47 ;  /* 0x0000002f00337c82 */ /* 0x000fe20008000000 */
[----:B------:R-:W-:Y:S02]  /*3180*/  WARPGROUP.DEPBAR.LE gsb0, 0x0 ;  /* 0x00008000000079c5 */ /* 0x000fe40000010000 */
[----:B------:R-:W-:Y:S01]  /*3190*/  WARPGROUP.ARRIVE ;  /* 0x00000000000079c5 */ /* 0x000fe20000000000 */
[----:B------:R-:W-:Y:S01]  /*31a0*/  UIADD3.64 UR36, UR44, 0x202, URZ ;  /* 0x000002022c247897 */ /* 0x000fe2000fffe03f */
[----:B------:R-:W-:Y:S04]  /*31b0*/  STL.64 [R1], R24 ;  /* 0x0000001801007387 */ /* 0x000fe80000100a00 */
[----:B------:R-:W-:Y:S01]  /*31c0*/  HGMMA.64x128x16.F32 R152, gdesc[UR40].tnspB, R152, gsb0 ;  /* 0x41e00000289879f0 */ /* 0x000fe20008000898 */
[----:B------:R-:W-:Y:S01]  /*31d0*/  UIADD3.64 UR32, UR44, 0x204, URZ ;  /* 0x000002042c207897 */ /* 0x000fe2000fffe03f */
[----:B------:R-:W-:Y:S01]  /*31e0*/  STL.64 [R1+0x8], R26 ;  /* 0x0000081a01007387 */ /* 0x000fe20000100a00 */
[----:B------:R-:W-:-:S02]  /*31f0*/  UIADD3.64 UR28, UR44, 0x9fe, URZ ;  /* 0x000009fe2c1c7897 */ /* 0x000fc4000fffe03f */
[----:B------:R-:W-:Y:S01]  /*3200*/  UIADD3.64 UR24, UR44, 0xa00, URZ ;  /* 0x00000a002c187897 */ /* 0x000fe2000fffe03f */
[----:B------:R-:W-:Y:S01]  /*3210*/  STL.64 [R1+0x10], R28 ;  /* 0x0000101c01007387 */ /* 0x000fe20000100a00 */
[----:B------:R-:W-:Y:S02]  /*3220*/  UIADD3.64 UR20, UR44, 0xa02, URZ ;  /* 0x00000a022c147897 */ /* 0x000fe4000fffe03f */
[----:B------:R-:W-:Y:S01]  /*3230*/  UIADD3.64 UR16, UR44, 0xa04, URZ ;  /* 0x00000a042c107897 */ /* 0x000fe2000fffe03f */
[----:B------:R-:W-:Y:S01]  /*3240*/  STL.64 [R1+0x18], R30 ;  /* 0x0000181e01007387 */ /* 0x000fe20000100a00 */
[----:B------:R-:W-:-:S03]  /*3250*/  UIADD3.64 UR40, UR44, 0x3fe, URZ ;  /* 0x000003fe2c287897 */ /* 0x000fc6000fffe03f */
        /* <DEDUP_REMOVED lines=27> */
[----:B------:R2:W-:Y:S01]  /*3410*/  STL.64 [R1+0xf8], R86 ;  /* 0x0000f85601007387 */ /* 0x0005e20000100a00 */
[----:B------:R-:W-:-:S02]  /*3420*/  WARPGROUP.DEPBAR.LE gsb0, 0x0 ;  /* 0x00008000000079c5 */ /* 0x000fc40000010000 */
[----:B------:R-:W-:Y:S01]  /*3430*/  WARPGROUP.ARRIVE ;  /* 0x00000000000079c5 */ /* 0x000fe20000000000 */
[----:B--2---:R-:W2:Y:S04]  /*3440*/  LDL.LU.64 R86, [R1+0x1f8] ;  /* 0x0001f80001567983 */ /* 0x004ea80000300a00 */
[----:B------:R-:W2:Y:S01]  /*3450*/  LDL.LU.64 R84, [R1+0x1f0] ;  /* 0x0001f00001547983 */ /* 0x000ea20000300a00 */
[----:B------:R-:W-:Y:S03]  /*3460*/  HGMMA.64x128x16.F32 R152, gdesc[UR48].tnspB, R152, gsb0 ;  /* 0x41e00000309879f0 */ /* 0x000fe60008000898 */
[----:B------:R-:W2:Y:S01]  /*3470*/  LDL.LU.64 R82, [R1+0x1e8] ;  /* 0x0001e80001527983 */ /* 0x000ea20000300a00 */
[----:B------:R-:W-:Y:S01]  /*3480*/  UIADD3.64 UR48, UR44, 0x400, URZ ;  /* 0x000004002c307897 */ /* 0x000fe2000fffe03f */
[----:B------:R-:W-:Y:S01]  /*3490*/  UMOV UR50, UR46 ;  /* 0x0000002e00327c82 */ /* 0x000fe20008000000 */
[----:B------:R-:W-:Y:S01]  /*34a0*/  UMOV UR51, UR47 ;  /* 0x0000002f00337c82 */ /* 0x000fe20008000000 */
        /* <DEDUP_REMOVED lines=29> */
[----:B------:R-:W-:-:S02]  /*3680*/  UIADD3 UR15, UR15, 0x80, URZ ;  /* 0x000000800f0f7890 */ /* 0x000fc4000fffe03f */
[----:B------:R-:W-:-:S04]  /*3690*/  UIADD3 UR56, UR56, 0x1, URZ ;  /* 0x0000000138387890 */ /* 0x000fc8000fffe03f */
[----:B-1----:R-:W-:Y:S01]  /*36a0*/  ISETP.LE.AND P0, PT, R2, UR15, PT ;  /* 0x0000000f02007c0c */ /* 0x002fe2000bf03270 */
[----:B------:R-:W-:-:S04]  /*36b0*/  UISETP.NE.U32.AND UP0, UPT, UR56, 0x2, UPT ;  /* 0x000000023800788c */ /* 0x000fc8000bf05070 */
[----:B------:R-:W-:Y:S01]  /*36c0*/  USEL UR8, URZ, 0x1, UP0 ;  /* 0x000000013f087887 */ /* 0x000fe20008000000 */
[----:B------:R-:W-:Y:S02]  /*36d0*/  WARPGROUP.DEPBAR.LE gsb0, 0x0 ;  /* 0x00008000000079c5 */ /* 0x000fe40000010000 */
[----:B------:R-:W-:Y:S01]  /*36e0*/  WARPGROUP.ARRIVE ;  /* 0x00000000000079c5 */ /* 0x000fe20000000000 */
[----:B------:R-:W-:Y:S02]  /*36f0*/  USEL UR56, UR56, URZ, UP0 ;  /* 0x0000003f38387287 */ /* 0x000fe40008000000 */
[----:B------:R-:W-:-:S03]  /*3700*/  LOP3.LUT R0, R0, UR8, RZ, 0x3c, !PT ;  /* 0x0000000800007c12 */ /* 0x000fc6000f8e3cff */
[----:B------:R-:W-:Y:S01]  /*3710*/  HGMMA.64x128x16.F32 R152, gdesc[UR36].tnspB, R152, gsb0 ;  /* 0x41e00000249879f0 */ /* 0x000fe20008000898 */
[----:B------:R-:W-:Y:S02]  /*3720*/  UIADD3.64 UR36, UR44, 0x402, URZ ;  /* 0x000004022c247897 */ /* 0x000fe4000fffe03f */
[----:B------:R-:W-:Y:S02]  /*3730*/  WARPGROUP.DEPBAR.LE gsb0, 0x0 ;  /* 0x00008000000079c5 */ /* 0x000fe40000010000 */
[----:B------:R-:W-:-:S07]  /*3740*/  WARPGROUP.ARRIVE ;  /* 0x00000000000079c5 */ /* 0x000fce0000000000 */
        /* <DEDUP_REMOVED lines=50> */
[----:B--2---:R-:W-:-:S07]  /*3a70*/  WARPGROUP.ARRIVE ;  /* 0x00000000000079c5 */ /* 0x004fce0000000000 */
[----:B------:R-:W-:Y:S01]  /*3a80*/  HGMMA.64x128x16.F32 R24, gdesc[UR40].tnspB, R24, gsb0 ;  /* 0x41e00000281879f0 */ /* 0x000fe20008000818 */
[----:B------:R-:W-:Y:S01]  /*3a90*/  UIADD3.64 UR40, UR44, 0x600, URZ ;  /* 0x000006002c287897 */ /* 0x000fe2000fffe03f */
[----:B------:R-:W-:Y:S01]  /*3aa0*/  UMOV UR42, UR46 ;  /* 0x0000002e002a7c82 */ /* 0x000fe20008000000 */
[----:B------:R-:W-:Y:S01]  /*3ab0*/  UMOV UR43, UR47 ;  /* 0x0000002f002b7c82 */ /* 0x000fe20008000000 */
[----:B------:R-:W-:Y:S02]  /*3ac0*/  WARPGROUP.DEPBAR.LE gsb0, 0x0 ;  /* 0x00008000000079c5 */ /* 0x000fe40000010000 */
[----:B------:R-:W-:-:S06]  /*3ad0*/  WARPGROUP.ARRIVE ;  /* 0x00000000000079c5 */ /* 0x000fcc0000000000 */
        /* <DEDUP_REMOVED lines=20> */
[----:B------:R-:W-:Y:S05]  /*3c20*/  @!P0 BRA `(.L_x_49) ;  /* 0xffffffe800f08947 */ /* 0x000fea000383ffff */
.L_x_47:
[----:B------:R5:W-:Y:S04]  /*3c30*/  STL [R1+0x10c], R84 ;  /* 0x00010c5401007387 */ /* 0x000be80000100800 */
[----:B------:R-:W3:Y:S01]  /*3c40*/  LDL.LU R8, [R1] ;  /* 0x0000000001087983 */ /* 0x000ee20000300800 */
[----:B--2---:R-:W-:Y:S06]  /*3c50*/  BAR.SYNC.DEFER_BLOCKING 0x0 ;  /* 0x0000000000007b1d */ /* 0x004fec0000010000 */
[----:B-----5:R-:W2:Y:S04]  /*3c60*/  LDL.LU R84, [R1+0x4] ;  /* 0x0000040001547983 */ /* 0x020ea80000300800 */
[----:B------:R5:W-:Y:S04]  /*3c70*/  STL [R1+0x108], R85 ;  /* 0x0001085501007387 */ /* 0x000be80000100800 */
[----:B-----5:R-:W5:Y:S01]  /*3c80*/  LDL.LU R85, [R1+0xc] ;  /* 0x00000c0001557983 */ /* 0x020f620000300800 */
[----:B------:R-:W4:Y:S03]  /*3c90*/  @!P2 SYNCS.CCTL.IV [UR59+0x30000] ;  /* 0x03000000ff00a9b1 */ /* 0x000f26000800003b */
[----:B------:R-:W5:Y:S04]  /*3ca0*/  LDL.LU R9, [R1+0x8] ;  /* 0x0000080001097983 */ /* 0x000f680000300800 */
[----:B------:R1:W-:Y:S01]  /*3cb0*/  STL [R1+0x104], R86 ;  /* 0x0001045601007387 */ /* 0x0003e20000100800 */
[----:B----4-:R-:W-:Y:S06]  /*3cc0*/  BAR.SYNC.DEFER_BLOCKING 0x0 ;  /* 0x0000000000007b1d */ /* 0x010fec0000010000 */
[----:B-1----:R-:W4:Y:S04]  /*3cd0*/  LDL.LU R86, [R1+0x14] ;  /* 0x0000140001567983 */ /* 0x002f280000300800 */
[----:B------:R-:W4:Y:S04]  /*3ce0*/  LDL.LU R10, [R1+0x10] ;  /* 0x00001000010a7983 */ /* 0x000f280000300800 */
[----:B------:R1:W-:Y:S01]  /*3cf0*/  STL [R1+0x100], R87 ;  /* 0x0001005701007387 */ /* 0x0003e20000100800 */
[----:B------:R-:W-:-:S02]  /*3d00*/  F2FP.F16.F32.PACK_AB R152, R153, R152 ;  /* 0x000000989998723e */ /* 0x000fc400000000ff */
[----:B------:R-:W-:Y:S02]  /*3d10*/  F2FP.F16.F32.PACK_AB R184, R185, R184 ;  /* 0x000000b8b9b8723e */ /* 0x000fe400000000ff */
[----:B------:R-:W-:Y:S02]  /*3d20*/  F2FP.F16.F32.PACK_AB R88, R89, R88 ;  /* 0x000000585958723e */ /* 0x000fe400000000ff */
[----:B------:R-:W-:Y:S01]  /*3d30*/  F2FP.F16.F32.PACK_AB R120, R121, R120 ;  /* 0x000000787978723e */ /* 0x000fe200000000ff */
[----:B------:R-:W4:Y:S01]  /*3d40*/  @!P2 SYNCS.CCTL.IV [UR59+0x30008] ;  /* 0x03000800ff00a9b1 */ /* 0x000f22000800003b */
[----:B-1----:R-:W4:Y:S04]  /*3d50*/  LDL.LU R87, [R1+0x1c] ;  /* 0x00001c0001577983 */ /* 0x002f280000300800 */
[----:B------:R-:W4:Y:S04]  /*3d60*/  LDL.LU R11, [R1+0x18] ;  /* 0x00001800010b7983 */ /* 0x000f280000300800 */
        /* <DEDUP_REMOVED lines=55> */
[----:B---3--:R-:W3:Y:S01]  /*40e0*/  LDL.LU R2, [R1+0xf8] ;  /* 0x0000f80001027983 */ /* 0x008ee20000300800 */
[----:B--2---:R-:W-:-:S03]  /*40f0*/  F2FP.F16.F32.PACK_AB R8, R84, R8 ;  /* 0x000000085408723e */ /* 0x004fc600000000ff */
[----:B------:R-:W2:Y:S01]  /*4100*/  LDL.LU R84, [R1+0x10c] ;  /* 0x00010c0001547983 */ /* 0x000ea20000300800 */
[----:B-----5:R-:W-:-:S03]  /*4110*/  F2FP.F16.F32.PACK_AB R9, R85, R9 ;  /* 0x000000095509723e */ /* 0x020fc600000000ff */
[----:B------:R-:W2:Y:S01]  /*4120*/  LDL.LU R85, [R1+0x108] ;  /* 0x0001080001557983 */ /* 0x000ea20000300800 */
[----:B----4-:R-:W-:-:S03]  /*4130*/  F2FP.F16.F32.PACK_AB R10, R86, R10 ;  /* 0x0000000a560a723e */ /* 0x010fc600000000ff */
[----:B------:R-:W4:Y:S01]  /*4140*/  LDL.LU R86, [R1+0x104] ;  /* 0x0001040001567983 */ /* 0x000f220000300800 */
[----:B------:R-:W-:-:S03]  /*4150*/  F2FP.F16.F32.PACK_AB R11, R87, R11 ;  /* 0x0000000b570b723e */ /* 0x000fc600000000ff */
[----:B------:R-:W4:Y:S01]  /*4160*/  LDL.LU R87, [R1+0x100] ;  /* 0x0001000001577983 */ /* 0x000f220000300800 */
[----:B------:R-:W-:Y:S02]  /*4170*/  F2FP.F16.F32.PACK_AB R153, R155, R154 ;  /* 0x0000009a9b99723e */ /* 0x000fe400000000ff */
[----:B------:R-:W-:Y:S02]  /*4180*/  ELECT P0, URZ, PT ;  /* 0x00000000003f782f */ /* 0x000fe40003800000 */
[----:B------:R-:W-:Y:S01]  /*4190*/  F2FP.F16.F32.PACK_AB R154, R157, R156 ;  /* 0x0000009c9d9a723e */ /* 0x000fe200000000ff */
[----:B------:R-:W-:Y:S01]  /*41a0*/  ULOP3.LUT UR57, UR57, 0x1, URZ, 0xc0, !UPT ;  /* 0x0000000139397892 */ /* 0x000fe2000f8ec03f */
[----:B------:R-:W-:Y:S02]  /*41b0*/  F2FP.F16.F32.PACK_AB R155, R159, R158 ;  /* 0x0000009e9f9b723e */ /* 0x000fe400000000ff */
[----:B------:R-:W-:Y:S01]  /*41c0*/  F2FP.F16.F32.PACK_AB R4, R20, R4 ;  /* 0x000000041404723e */ /* 0x000fe200000000ff */
[----:B------:R-:W-:Y:S01]  /*41d0*/  ULEA UR56, UR57, UR59, 0xf ;  /* 0x0000003b39387291 */ /* 0x000fe2000f8e783f */
[----:B------:R-:W1:Y:S01]  /*41e0*/  S2R R20, SR_TID.X ;  /* 0x0000000000147919 */ /* 0x000e620000002100 */
[----:B------:R-:W-:Y:S01]  /*41f0*/  F2FP.F16.F32.PACK_AB R185, R187, R186 ;  /* 0x000000babbb9723e */ /* 0x000fe200000000ff */
[----:B------:R-:W-:Y:S01]  /*4200*/  ULEA UR57, UR57, UR58, 0x6 ;  /* 0x0000003a39397291 */ /* 0x000fe2000f8e303f */
[----:B------:R-:W-:-:S02]  /*4210*/  F2FP.F16.F32.PACK_AB R186, R189, R188 ;  /* 0x000000bcbdba723e */ /* 0x000fc400000000ff */
[----:B------:R-:W-:Y:S01]  /*4220*/  F2FP.F16.F32.PACK_AB R5, R3, R5 ;  /* 0x000000050305723e */ /* 0x000fe200000000ff */
[----:B------:R-:W-:Y:S01]  /*4230*/  UMOV UR58, UR11 ;  /* 0x0000000b003a7c82 */ /* 0x000fe20008000000 */
[----:B------:R-:W-:Y:S02]  /*4240*/  F2FP.F16.F32.PACK_AB R187, R191, R190 ;  /* 0x000000bebfbb723e */ /* 0x000fe400000000ff */
[----:B------:R-:W-:Y:S02]  /*4250*/  F2FP.F16.F32.PACK_AB R89, R91, R90 ;  /* 0x0000005a5b59723e */ /* 0x000fe400000000ff */
[----:B------:R-:W-:Y:S02]  /*4260*/  F2FP.F16.F32.PACK_AB R90, R93, R92 ;  /* 0x0000005c5d5a723e */ /* 0x000fe400000000ff */
[----:B------:R-:W-:Y:S02]  /*4270*/  F2FP.F16.F32.PACK_AB R6, R0, R6 ;  /* 0x000000060006723e */ /* 0x000fe400000000ff */
[----:B------:R-:W-:-:S02]  /*4280*/  F2FP.F16.F32.PACK_AB R91, R95, R94 ;  /* 0x0000005e5f5b723e */ /* 0x000fc400000000ff */
[----:B------:R-:W-:Y:S02]  /*4290*/  F2FP.F16.F32.PACK_AB R121, R123, R122 ;  /* 0x0000007a7b79723e */ /* 0x000fe400000000ff */
[----:B------:R-:W-:Y:S02]  /*42a0*/  F2FP.F16.F32.PACK_AB R24, R25, R24 ;  /* 0x000000181918723e */ /* 0x000fe400000000ff */
[----:B------:R-:W-:Y:S02]  /*42b0*/  F2FP.F16.F32.PACK_AB R122, R125, R124 ;  /* 0x0000007c7d7a723e */ /* 0x000fe400000000ff */
[----:B------:R-:W-:Y:S02]  /*42c0*/  F2FP.F16.F32.PACK_AB R123, R127, R126 ;  /* 0x0000007e7f7b723e */ /* 0x000fe400000000ff */
[----:B------:R-:W-:Y:S02]  /*42d0*/  F2FP.F16.F32.PACK_AB R25, R27, R26 ;  /* 0x0000001a1b19723e */ /* 0x000fe400000000ff */
[----:B------:R-:W-:-:S02]  /*42e0*/  F2FP.F16.F32.PACK_AB R56, R57, R56 ;  /* 0x000000383938723e */ /* 0x000fc400000000ff */
[----:B------:R-:W-:Y:S02]  /*42f0*/  F2FP.F16.F32.PACK_AB R26, R29, R28 ;  /* 0x0000001c1d1a723e */ /* 0x000fe400000000ff */
[----:B------:R-:W-:Y:S01]  /*4300*/  F2FP.F16.F32.PACK_AB R27, R31, R30 ;  /* 0x0000001e1f1b723e */ /* 0x000fe200000000ff */
[C---:B-1----:R-:W-:Y:S01]  /*4310*/  IMAD.SHL.U32 R0, R20.reuse, 0x80, RZ ;  /* 0x0000008014007824 */ /* 0x042fe200078e00ff */
[----:B------:R-:W-:Y:S02]  /*4320*/  LOP3.LUT R3, R20, 0x7f, RZ, 0xc0, !PT ;  /* 0x0000007f14037812 */ /* 0x000fe400078ec0ff */
[----:B------:R-:W-:Y:S02]  /*4330*/  F2FP.F16.F32.PACK_AB R57, R59, R58 ;  /* 0x0000003a3b39723e */ /* 0x000fe400000000ff */
[----:B------:R-:W-:Y:S02]  /*4340*/  LOP3.LUT R0, R0, 0x780, RZ, 0xc0, !PT ;  /* 0x0000078000007812 */ /* 0x000fe400078ec0ff */
        /* <DEDUP_REMOVED lines=10> */
[----:B------:R-:W-:Y:S02]  /*43f0*/  ISETP.LT.U32.AND P0, PT, R3, 0x40, P0 ;  /* 0x000000400300780c */ /* 0x000fe40000701070 */
[----:B------:R-:W-:Y:S02]  /*4400*/  F2FP.F16.F32.PACK_AB R194, R197, R196 ;  /* 0x000000c4c5c2723e */ /* 0x000fe400000000ff */
[----:B------:R-:W-:-:S02]  /*4410*/  F2FP.F16.F32.PACK_AB R195, R199, R198 ;  /* 0x000000c6c7c3723e */ /* 0x000fc400000000ff */
[----:B------:R-:W-:Y:S02]  /*4420*/  F2FP.F16.F32.PACK_AB R97, R99, R98 ;  /* 0x000000626361723e */ /* 0x000fe400000000ff */
[----:B------:R-:W-:Y:S02]  /*4430*/  F2FP.F16.F32.PACK_AB R128, R129, R128 ;  /* 0x000000808180723e */ /* 0x000fe400000000ff */
[----:B------:R-:W-:Y:S02]  /*4440*/  F2FP.F16.F32.PACK_AB R98, R101, R100 ;  /* 0x000000646562723e */ /* 0x000fe400000000ff */
[----:B------:R-:W-:Y:S01]  /*4450*/  F2FP.F16.F32.PACK_AB R99, R103, R102 ;  /* 0x000000666763723e */ /* 0x000fe200000000ff */
[----:B------:R-:W-:Y:S01]  /*4460*/  VOTEU.ANY UP0, P0 ;  /* 0x00000000003f7886 */ /* 0x000fe20000000100 */
[----:B------:R-:W-:Y:S01]  /*4470*/  F2FP.F16.F32.PACK_AB R129, R131, R130 ;  /* 0x000000828381723e */ /* 0x000fe200000000ff */
[----:B------:R-:W-:Y:S01]  /*4480*/  VOTEU.ANY UP1, P0 ;  /* 0x00000000003f7886 */ /* 0x000fe20000020100 */
[----:B------:R-:W-:-:S02]  /*4490*/  F2FP.F16.F32.PACK_AB R32, R33, R32 ;  /* 0x000000202120723e */ /* 0x000fc400000000ff */
[----:B------:R-:W-:Y:S01]  /*44a0*/  F2FP.F16.F32.PACK_AB R130, R133, R132 ;  /* 0x000000848582723e */ /* 0x000fe200000000ff */
[----:B------:R-:W-:Y:S01]  /*44b0*/  @UP0 UMOV UR8, UR52 ;  /* 0x0000003400080c82 */ /* 0x000fe20008000000 */
[----:B------:R-:W-:Y:S01]  /*44c0*/  F2FP.F16.F32.PACK_AB R131, R135, R134 ;  /* 0x000000868783723e */ /* 0x000fe200000000ff */
[----:B------:R-:W-:Y:S01]  /*44d0*/  @UP0 UMOV UR9, UR53 ;  /* 0x0000003500090c82 */ /* 0x000fe20008000000 */
        /* <DEDUP_REMOVED lines=66> */
[----:B---3--:R-:W-:Y:S01]  /*4900*/  F2FP.F16.F32.PACK_AB R231, R21, R2 ;  /* 0x0000000215e7723e */ /* 0x008fe200000000ff */
[----:B------:R-:W-:Y:S01]  /*4910*/  IMAD.SHL.U32 R21, R20, 0x10, RZ ;  /* 0x0000001014157824 */ /* 0x000fe200078e00ff */
[----:B------:R-:W-:Y:S02]  /*4920*/  F2FP.F16.F32.PACK_AB R115, R119, R118 ;  /* 0x000000767773723e */ /* 0x000fe400000000ff */
[----:B------:R-:W-:Y:S02]  /*4930*/  F2FP.F16.F32.PACK_AB R145, R147, R146 ;  /* 0x000000929391723e */ /* 0x000fe400000000ff */
[----:B------:R-:W-:-:S02]  /*4940*/  LOP3.LUT R21, R0, 0x70, R21, 0xf8, !PT ;  /* 0x0000007000157812 */ /* 0x000fc400078ef815 */
[----:B------:R-:W-:Y:S02]  /*4950*/  F2FP.F16.F32.PACK_AB R48, R49, R48 ;  /* 0x000000303130723e */ /* 0x000fe400000000ff */
[----:B------:R-:W-:Y:S01]  /*4960*/  LOP3.LUT R21, R21, 0x10, R20, 0x78, !PT ;  /* 0x0000001015157812 */ /* 0x000fe200078e7814 */
[----:B------:R-:W-:Y:S01]  /*4970*/  IMAD.SHL.U32 R20, R20, 0x40, RZ ;  /* 0x0000004014147824 */ /* 0x000fe200078e00ff */
[----:B------:R-:W-:Y:S02]  /*4980*/  F2FP.F16.F32.PACK_AB R146, R149, R148 ;  /* 0x000000949592723e */ /* 0x000fe400000000ff */
[----:B------:R-:W-:Y:S02]  /*4990*/  F2FP.F16.F32.PACK_AB R147, R151, R150 ;  /* 0x000000969793723e */ /* 0x000fe400000000ff */
[----:B------:R-:W-:Y:S02]  /*49a0*/  LOP3.LUT R20, R21, 0x1800, R20, 0xf8, !PT ;  /* 0x0000180015147812 */ /* 0x000fe400078ef814 */
[----:B------:R-:W-:-:S02]  /*49b0*/  F2FP.F16.F32.PACK_AB R49, R51, R50 ;  /* 0x000000323331723e */ /* 0x000fc400000000ff */
[C---:B------:R-:W-:Y:S01]  /*49c0*/  LOP3.LUT R2, R20.reuse, 0x20, RZ, 0x3c, !PT ;  /* 0x0000002014027812 */ /* 0x040fe200078e3cff */
[C---:B------:R-:W-:Y:S01]  /*49d0*/  VIADD R0, R20.reuse, UR59 ;  /* 0x0000003b14007c36 */ /* 0x040fe20008000000 */
[C---:B------:R-:W-:Y:S02]  /*49e0*/  LOP3.LUT R3, R20.reuse, 0x40, RZ, 0x3c, !PT ;  /* 0x0000004014037812 */ /* 0x040fe400078e3cff */
[----:B------:R-:W-:Y:S01]  /*49f0*/  LOP3.LUT R20, R20, 0x60, RZ, 0x3c, !PT ;  /* 0x0000006014147812 */ /* 0x000fe200078e3cff */
[----:B------:R-:W-:Y:S01]  /*4a00*/  VIADD R2, R2, UR59 ;  /* 0x0000003b02027c36 */ /* 0x000fe20008000000 */
[----:B------:R-:W-:Y:S01]  /*4a10*/  STSM.16.M88.4 [R0], R8 ;  /* 0x0000000800007844 */ /* 0x000fe20000000200 */
[----:B------:R-:W-:Y:S01]  /*4a20*/  VIADD R3, R3, UR59 ;  /* 0x0000003b03037c36 */ /* 0x000fe20008000000 */
[----:B------:R-:W-:Y:S01]  /*4a30*/  F2FP.F16.F32.PACK_AB R80, R81, R80 ;  /* 0x000000505150723e */ /* 0x000fe200000000ff */
[----:B------:R-:W-:Y:S01]  /*4a40*/  VIADD R20, R20, UR59 ;  /* 0x0000003b14147c36 */ /* 0x000fe20008000000 */
[----:B------:R-:W-:Y:S01]  /*4a50*/  STSM.16.M88.4 [R0+0x8000], R216 ;  /* 0x008000d800007844 */ /* 0x000fe20000000200 */
[----:B------:R-:W-:-:S02]  /*4a60*/  F2FP.F16.F32.PACK_AB R50, R53, R52 ;  /* 0x000000343532723e */ /* 0x000fc400000000ff */
[----:B------:R-:W-:Y:S01]  /*4a70*/  F2FP.F16.F32.PACK_AB R51, R55, R54 ;  /* 0x000000363733723e */ /* 0x000fe200000000ff */
[----:B------:R-:W-:Y:S01]  /*4a80*/  STSM.16.M88.4 [R0+0x2000], R152 ;  /* 0x0020009800007844 */ /* 0x000fe20000000200 */
[----:B------:R-:W-:-:S03]  /*4a90*/  F2FP.F16.F32.PACK_AB R81, R83, R82 ;  /* 0x000000525351723e */ /* 0x000fc600000000ff */
[----:B------:R-:W-:Y:S01]  /*4aa0*/  STSM.16.M88.4 [R0+0xa000], R184 ;  /* 0x00a000b800007844 */ /* 0x000fe20000000200 */
[----:B--2---:R-:W-:-:S03]  /*4ab0*/  F2FP.F16.F32.PACK_AB R82, R85, R84 ;  /* 0x000000545552723e */ /* 0x004fc600000000ff */
[----:B------:R-:W-:Y:S04]  /*4ac0*/  STSM.16.M88.4 [R0+0x4000], R88 ;  /* 0x0040005800007844 */ /* 0x000fe80000000200 */
[----:B------:R-:W-:Y:S04]  /*4ad0*/  STSM.16.M88.4 [R0+0xc000], R120 ;  /* 0x00c0007800007844 */ /* 0x000fe80000000200 */
[----:B------:R-:W-:Y:S04]  /*4ae0*/  STSM.16.M88.4 [R0+0x6000], R24 ;  /* 0x0060001800007844 */ /* 0x000fe80000000200 */
[----:B------:R-:W-:Y:S04]  /*4af0*/  STSM.16.M88.4 [R0+0xe000], R56 ;  /* 0x00e0003800007844 */ /* 0x000fe80000000200 */
[----:B------:R-:W-:Y:S04]  /*4b00*/  STSM.16.M88.4 [R2], R4 ;  /* 0x0000000402007844 */ /* 0x000fe80000000200 */
[----:B------:R-:W-:Y:S04]  /*4b10*/  STSM.16.M88.4 [R2+0x8000], R220 ;  /* 0x008000dc02007844 */ /* 0x000fe80000000200 */
[----:B------:R-:W-:Y:S04]  /*4b20*/  STSM.16.M88.4 [R2+0x2000], R160 ;  /* 0x002000a002007844 */ /* 0x000fe80000000200 */
[----:B------:R-:W-:Y:S04]  /*4b30*/  STSM.16.M88.4 [R2+0xa000], R192 ;  /* 0x00a000c002007844 */ /* 0x000fe80000000200 */
[----:B------:R-:W-:Y:S04]  /*4b40*/  STSM.16.M88.4 [R2+0x4000], R96 ;  /* 0x0040006002007844 */ /* 0x000fe80000000200 */
[----:B------:R-:W-:Y:S01]  /*4b50*/  STSM.16.M88.4 [R2+0xc000], R128 ;  /* 0x00c0008002007844 */ /* 0x000fe20000000200 */
[----:B----4-:R-:W-:-:S03]  /*4b60*/  F2FP.F16.F32.PACK_AB R83, R87, R86 ;  /* 0x000000565753723e */ /* 0x010fc600000000ff */
[----:B------:R-:W-:Y:S04]  /*4b70*/  STSM.16.M88.4 [R2+0x6000], R32 ;  /* 0x0060002002007844 */ /* 0x000fe80000000200 */
[----:B------:R-:W-:Y:S04]  /*4b80*/  STSM.16.M88.4 [R2+0xe000], R64 ;  /* 0x00e0004002007844 */ /* 0x000fe80000000200 */
[----:B------:R-:W-:Y:S04]  /*4b90*/  STSM.16.M88.4 [R3], R12 ;  /* 0x0000000c03007844 */ /* 0x000fe80000000200 */
[----:B------:R-:W-:Y:S04]  /*4ba0*/  STSM.16.M88.4 [R3+0x8000], R224 ;  /* 0x008000e003007844 */ /* 0x000fe80000000200 */
[----:B------:R-:W-:Y:S04]  /*4bb0*/  STSM.16.M88.4 [R3+0x2000], R168 ;  /* 0x002000a803007844 */ /* 0x000fe80000000200 */
[----:B------:R-:W-:Y:S04]  /*4bc0*/  STSM.16.M88.4 [R3+0xa000], R200 ;  /* 0x00a000c803007844 */ /* 0x000fe80000000200 */
        /* <DEDUP_REMOVED lines=11> */
[----:B------:R-:W-:Y:S01]  /*4c80*/  STSM.16.M88.4 [R20+0xe000], R80 ;  /* 0x00e0005014007844 */ /* 0x000fe20000000200 */
[----:B------:R1:W-:Y:S06]  /*4c90*/  MEMBAR.ALL.CTA ;  /* 0x0000000000007992 */ /* 0x0003ec0000008000 */
[----:B-1----:R-:W1:Y:S02]  /*4ca0*/  FENCE.VIEW.ASYNC.S ;  /* 0x00000000000073c6 */ /* 0x002e640000000000 */
[----:B-1----:R-:W-:Y:S06]  /*4cb0*/  BAR.SYNC.DEFER_BLOCKING 0x0 ;  /* 0x0000000000007b1d */ /* 0x002fec0000010000 */
[----:B------:R1:W-:Y:S01]  /*4cc0*/  @UP1 UTMASTG.2D [UR56], [UR8] ;  /* 0x00000038080013b5 */ /* 0x0003e20008008000 */
[----:B------:R0:W-:Y:S01]  /*4cd0*/  UTMACMDFLUSH ;  /* 0x00000000000079b7 */ /* 0x0001e20000000000 */
[----:B------:R-:W-:-:S04]  /*4ce0*/  DEPBAR.LE SB0, 0x0 ;  /* 0x000080000000791a */ /* 0x000fc80000000000 */
[----:B------:R-:W-:Y:S06]  /*4cf0*/  BAR.SYNC.DEFER_BLOCKING 0x0 ;  /* 0x0000000000007b1d */ /* 0x000fec0000010000 */
[----:B-1----:R-:W-:Y:S05]  /*4d00*/  EXIT ;  /* 0x000000000000794d */ /* 0x002fea0003800000 */
.L_x_48:
[----:B------:R-:W1:Y:S02]  /*4d10*/  SYNCS.PHASECHK.TRANS64.TRYWAIT P0, [UR22+0x30000], R2 ;  /* 0x03000002ff0075a7 */ /* 0x000e640008000156 */
[----:B-1----:R-:W-:Y:S05]  /*4d20*/  @!P0 BRA `(.L_x_48) ;  /* 0xfffffffc00f88947 */ /* 0x002fea000383ffff */
[----:B------:R-:W-:Y:S05]  /*4d30*/  BRA `(.L_x_50) ;  /* 0xffffffdc003c7947 */ /* 0x000fea000383ffff */
.L_x_51:
[----:B------:R-:W-:-:S00]  /*4d40*/  BRA `(.L_x_51) ;  /* 0xfffffffc00fc7947 */ /* 0x000fc0000383ffff */
[----:B------:R-:W-:-:S00]  /*4d50*/  NOP ;  /* 0x0000000000007918 */ /* 0x000fc00000000000 */
        /* <DEDUP_REMOVED lines=10> */
.L_x_52:


//--------------------- .nv.shared.gluon_wgmma    --------------------------
	.section	.nv.shared.gluon_wgmma,"aw",@nobits
	.sectionflags	@""
	.align	16
	.zero		1024


//--------------------- .nv.shared.reserved.0     --------------------------
	.section	.nv.shared.reserved.0,"aw",@nobits
	.weak		__nv_reservedSMEM_offset_0_alias
	.size		__nv_reservedSMEM_offset_0_alias, 0, 0
	.other		__nv_reservedSMEM_offset_0_alias,@"STO_CUDA_RESERVED_SHARED STV_DEFAULT"
__nv_reservedSMEM_offset_0_alias:
	.zero		0


//--------------------- .nv.constant0.gluon_wgmma --------------------------
	.section	.nv.constant0.gluon_wgmma,"a",@progbits
	.sectionflags	@""
	.align	4
.nv.constant0.gluon_wgmma:
	.zero		608


//--------------------- SYMBOLS --------------------------

	.type		.nv.reservedSmem.offset0,@object
	.size		.nv.reservedSmem.offset0,0x4
